//
// Generated by NVIDIA NVVM Compiler
//
// Compiler Build ID: CL-36424714
// Cuda compilation tools, release 13.0, V13.0.88
// Based on NVVM 20.0.0
//

.version 9.0
.target sm_100
.address_size 64

	// .globl	_Z7kernel1PfS_iPjS0_jjPi
// _ZZ7kernel1PfS_iPjS0_jjPiE15SMC_workingCTAs has been demoted
// _ZZ7kernel2PfS_iPjS0_jjPiE15SMC_workingCTAs has been demoted

.visible .entry _Z7kernel1PfS_iPjS0_jjPi(
	.param .u64 .ptr .align 1 _Z7kernel1PfS_iPjS0_jjPi_param_0,
	.param .u64 .ptr .align 1 _Z7kernel1PfS_iPjS0_jjPi_param_1,
	.param .u32 _Z7kernel1PfS_iPjS0_jjPi_param_2,
	.param .u64 .ptr .align 1 _Z7kernel1PfS_iPjS0_jjPi_param_3,
	.param .u64 .ptr .align 1 _Z7kernel1PfS_iPjS0_jjPi_param_4,
	.param .u32 _Z7kernel1PfS_iPjS0_jjPi_param_5,
	.param .u32 _Z7kernel1PfS_iPjS0_jjPi_param_6,
	.param .u64 .ptr .align 1 _Z7kernel1PfS_iPjS0_jjPi_param_7
)
{
	.reg .pred 	%p<43>;
	.reg .b32 	%r<84>;
	.reg .b32 	%f<31>;
	.reg .b64 	%rd<68>;
	// demoted variable
	.shared .align 4 .u32 _ZZ7kernel1PfS_iPjS0_jjPiE15SMC_workingCTAs;
	ld.param.u64 	%rd10, [_Z7kernel1PfS_iPjS0_jjPi_param_0];
	ld.param.u64 	%rd11, [_Z7kernel1PfS_iPjS0_jjPi_param_1];
	ld.param.u32 	%r52, [_Z7kernel1PfS_iPjS0_jjPi_param_2];
	ld.param.u64 	%rd8, [_Z7kernel1PfS_iPjS0_jjPi_param_3];
	ld.param.u64 	%rd12, [_Z7kernel1PfS_iPjS0_jjPi_param_4];
	ld.param.u32 	%r53, [_Z7kernel1PfS_iPjS0_jjPi_param_5];
	ld.param.u32 	%r54, [_Z7kernel1PfS_iPjS0_jjPi_param_6];
	ld.param.u64 	%rd9, [_Z7kernel1PfS_iPjS0_jjPi_param_7];
	cvta.to.global.u64 	%rd1, %rd11;
	cvta.to.global.u64 	%rd2, %rd10;
	cvta.to.global.u64 	%rd3, %rd12;
	mov.u32 	%r1, %tid.x;
	// begin inline asm
	mov.u32 %r55, %smid;
	// end inline asm
	setp.ne.s32 	%p1, %r1, 0;
	@%p1 bra 	$L__BB0_2;
	cvta.to.global.u64 	%rd13, %rd8;
	mul.wide.u32 	%rd14, %r55, 4;
	add.s64 	%rd15, %rd13, %rd14;
	atom.global.inc.u32 	%r56, [%rd15], 2147483647;
	st.shared.u32 	[_ZZ7kernel1PfS_iPjS0_jjPiE15SMC_workingCTAs], %r56;
$L__BB0_2:
	bar.sync 	0;
	ld.shared.u32 	%r3, [_ZZ7kernel1PfS_iPjS0_jjPiE15SMC_workingCTAs];
	setp.ge.u32 	%p2, %r3, %r54;
	@%p2 bra 	$L__BB0_75;
	div.u32 	%r4, %r53, %r54;
	mul.lo.s32 	%r5, %r55, %r53;
	mul.lo.s32 	%r6, %r3, %r4;
	add.s32 	%r81, %r6, %r5;
	setp.lt.s32 	%p3, %r4, 1;
	@%p3 bra 	$L__BB0_75;
	setp.gt.u32 	%p4, %r55, 7;
	cvta.to.global.u64 	%rd16, %rd9;
	mul.wide.u32 	%rd17, %r55, 4;
	add.s64 	%rd4, %rd16, %rd17;
	mov.u32 	%r8, %ntid.x;
	@%p4 bra 	$L__BB0_75;
	add.s32 	%r57, %r81, 1;
	add.s32 	%r58, %r81, %r4;
	max.s32 	%r59, %r57, %r58;
	sub.s32 	%r9, %r59, %r81;
	and.b32  	%r10, %r9, 7;
	sub.s32 	%r60, %r5, %r59;
	add.s32 	%r61, %r60, %r6;
	setp.gt.u32 	%p5, %r61, -8;
	@%p5 bra 	$L__BB0_40;
	and.b32  	%r62, %r9, -8;
	neg.s32 	%r79, %r62;
$L__BB0_7:
	.pragma "nounroll";
	setp.ne.s32 	%p6, %r1, 0;
	mul.wide.s32 	%rd18, %r81, 4;
	add.s64 	%rd5, %rd3, %rd18;
	ld.global.u32 	%r14, [%rd5];
	@%p6 bra 	$L__BB0_9;
	atom.global.add.u32 	%r63, [%rd4], 1;
$L__BB0_9:
	mad.lo.s32 	%r15, %r14, %r8, %r1;
	setp.ge.u32 	%p7, %r15, %r52;
	@%p7 bra 	$L__BB0_11;
	mul.wide.s32 	%rd19, %r15, 4;
	add.s64 	%rd20, %rd2, %rd19;
	ld.global.f32 	%f1, [%rd20];
	add.f32 	%f2, %f1, %f1;
	add.s64 	%rd21, %rd1, %rd19;
	st.global.f32 	[%rd21], %f2;
$L__BB0_11:
	setp.ne.s32 	%p8, %r1, 0;
	ld.global.u32 	%r16, [%rd5+4];
	@%p8 bra 	$L__BB0_13;
	atom.global.add.u32 	%r64, [%rd4], 1;
$L__BB0_13:
	mad.lo.s32 	%r17, %r16, %r8, %r1;
	setp.ge.u32 	%p9, %r17, %r52;
	@%p9 bra 	$L__BB0_15;
	mul.wide.s32 	%rd22, %r17, 4;
	add.s64 	%rd23, %rd2, %rd22;
	ld.global.f32 	%f3, [%rd23];
	add.f32 	%f4, %f3, %f3;
	add.s64 	%rd24, %rd1, %rd22;
	st.global.f32 	[%rd24], %f4;
$L__BB0_15:
	setp.ne.s32 	%p10, %r1, 0;
	ld.global.u32 	%r18, [%rd5+8];
	@%p10 bra 	$L__BB0_17;
	atom.global.add.u32 	%r65, [%rd4], 1;
$L__BB0_17:
	mad.lo.s32 	%r19, %r18, %r8, %r1;
	setp.ge.u32 	%p11, %r19, %r52;
	@%p11 bra 	$L__BB0_19;
	mul.wide.s32 	%rd25, %r19, 4;
	add.s64 	%rd26, %rd2, %rd25;
	ld.global.f32 	%f5, [%rd26];
	add.f32 	%f6, %f5, %f5;
	add.s64 	%rd27, %rd1, %rd25;
	st.global.f32 	[%rd27], %f6;
$L__BB0_19:
	setp.ne.s32 	%p12, %r1, 0;
	ld.global.u32 	%r20, [%rd5+12];
	@%p12 bra 	$L__BB0_21;
	atom.global.add.u32 	%r66, [%rd4], 1;
$L__BB0_21:
	mad.lo.s32 	%r21, %r20, %r8, %r1;
	setp.ge.u32 	%p13, %r21, %r52;
	@%p13 bra 	$L__BB0_23;
	mul.wide.s32 	%rd28, %r21, 4;
	add.s64 	%rd29, %rd2, %rd28;
	ld.global.f32 	%f7, [%rd29];
	add.f32 	%f8, %f7, %f7;
	add.s64 	%rd30, %rd1, %rd28;
	st.global.f32 	[%rd30], %f8;
$L__BB0_23:
	setp.ne.s32 	%p14, %r1, 0;
	ld.global.u32 	%r22, [%rd5+16];
	@%p14 bra 	$L__BB0_25;
	atom.global.add.u32 	%r67, [%rd4], 1;
$L__BB0_25:
	mad.lo.s32 	%r23, %r22, %r8, %r1;
	setp.ge.u32 	%p15, %r23, %r52;
	@%p15 bra 	$L__BB0_27;
	mul.wide.s32 	%rd31, %r23, 4;
	add.s64 	%rd32, %rd2, %rd31;
	ld.global.f32 	%f9, [%rd32];
	add.f32 	%f10, %f9, %f9;
	add.s64 	%rd33, %rd1, %rd31;
	st.global.f32 	[%rd33], %f10;
$L__BB0_27:
	setp.ne.s32 	%p16, %r1, 0;
	ld.global.u32 	%r24, [%rd5+20];
	@%p16 bra 	$L__BB0_29;
	atom.global.add.u32 	%r68, [%rd4], 1;
$L__BB0_29:
	mad.lo.s32 	%r25, %r24, %r8, %r1;
	setp.ge.u32 	%p17, %r25, %r52;
	@%p17 bra 	$L__BB0_31;
	mul.wide.s32 	%rd34, %r25, 4;
	add.s64 	%rd35, %rd2, %rd34;
	ld.global.f32 	%f11, [%rd35];
	add.f32 	%f12, %f11, %f11;
	add.s64 	%rd36, %rd1, %rd34;
	st.global.f32 	[%rd36], %f12;
$L__BB0_31:
	setp.ne.s32 	%p18, %r1, 0;
	ld.global.u32 	%r26, [%rd5+24];
	@%p18 bra 	$L__BB0_33;
	atom.global.add.u32 	%r69, [%rd4], 1;
$L__BB0_33:
	mad.lo.s32 	%r27, %r26, %r8, %r1;
	setp.ge.u32 	%p19, %r27, %r52;
	@%p19 bra 	$L__BB0_35;
	mul.wide.s32 	%rd37, %r27, 4;
	add.s64 	%rd38, %rd2, %rd37;
	ld.global.f32 	%f13, [%rd38];
	add.f32 	%f14, %f13, %f13;
	add.s64 	%rd39, %rd1, %rd37;
	st.global.f32 	[%rd39], %f14;
$L__BB0_35:
	setp.ne.s32 	%p20, %r1, 0;
	ld.global.u32 	%r28, [%rd5+28];
	@%p20 bra 	$L__BB0_37;
	atom.global.add.u32 	%r70, [%rd4], 1;
$L__BB0_37:
	mad.lo.s32 	%r29, %r28, %r8, %r1;
	setp.ge.u32 	%p21, %r29, %r52;
	@%p21 bra 	$L__BB0_39;
	mul.wide.s32 	%rd40, %r29, 4;
	add.s64 	%rd41, %rd2, %rd40;
	ld.global.f32 	%f15, [%rd41];
	add.f32 	%f16, %f15, %f15;
	add.s64 	%rd42, %rd1, %rd40;
	st.global.f32 	[%rd42], %f16;
$L__BB0_39:
	add.s32 	%r81, %r81, 8;
	add.s32 	%r79, %r79, 8;
	setp.ne.s32 	%p22, %r79, 0;
	@%p22 bra 	$L__BB0_7;
$L__BB0_40:
	setp.eq.s32 	%p23, %r10, 0;
	@%p23 bra 	$L__BB0_75;
	and.b32  	%r33, %r9, 3;
	setp.lt.u32 	%p24, %r10, 4;
	@%p24 bra 	$L__BB0_59;
	setp.ne.s32 	%p25, %r1, 0;
	mul.wide.s32 	%rd43, %r81, 4;
	add.s64 	%rd6, %rd3, %rd43;
	ld.global.u32 	%r34, [%rd6];
	@%p25 bra 	$L__BB0_44;
	atom.global.add.u32 	%r71, [%rd4], 1;
$L__BB0_44:
	mad.lo.s32 	%r35, %r34, %r8, %r1;
	setp.ge.u32 	%p26, %r35, %r52;
	@%p26 bra 	$L__BB0_46;
	mul.wide.s32 	%rd44, %r35, 4;
	add.s64 	%rd45, %rd2, %rd44;
	ld.global.f32 	%f17, [%rd45];
	add.f32 	%f18, %f17, %f17;
	add.s64 	%rd46, %rd1, %rd44;
	st.global.f32 	[%rd46], %f18;
$L__BB0_46:
	setp.ne.s32 	%p27, %r1, 0;
	ld.global.u32 	%r36, [%rd6+4];
	@%p27 bra 	$L__BB0_48;
	atom.global.add.u32 	%r72, [%rd4], 1;
$L__BB0_48:
	mad.lo.s32 	%r37, %r36, %r8, %r1;
	setp.ge.u32 	%p28, %r37, %r52;
	@%p28 bra 	$L__BB0_50;
	mul.wide.s32 	%rd47, %r37, 4;
	add.s64 	%rd48, %rd2, %rd47;
	ld.global.f32 	%f19, [%rd48];
	add.f32 	%f20, %f19, %f19;
	add.s64 	%rd49, %rd1, %rd47;
	st.global.f32 	[%rd49], %f20;
$L__BB0_50:
	setp.ne.s32 	%p29, %r1, 0;
	ld.global.u32 	%r38, [%rd6+8];
	@%p29 bra 	$L__BB0_52;
	atom.global.add.u32 	%r73, [%rd4], 1;
$L__BB0_52:
	mad.lo.s32 	%r39, %r38, %r8, %r1;
	setp.ge.u32 	%p30, %r39, %r52;
	@%p30 bra 	$L__BB0_54;
	mul.wide.s32 	%rd50, %r39, 4;
	add.s64 	%rd51, %rd2, %rd50;
	ld.global.f32 	%f21, [%rd51];
	add.f32 	%f22, %f21, %f21;
	add.s64 	%rd52, %rd1, %rd50;
	st.global.f32 	[%rd52], %f22;
$L__BB0_54:
	setp.ne.s32 	%p31, %r1, 0;
	ld.global.u32 	%r40, [%rd6+12];
	@%p31 bra 	$L__BB0_56;
	atom.global.add.u32 	%r74, [%rd4], 1;
$L__BB0_56:
	mad.lo.s32 	%r41, %r40, %r8, %r1;
	setp.ge.u32 	%p32, %r41, %r52;
	@%p32 bra 	$L__BB0_58;
	mul.wide.s32 	%rd53, %r41, 4;
	add.s64 	%rd54, %rd2, %rd53;
	ld.global.f32 	%f23, [%rd54];
	add.f32 	%f24, %f23, %f23;
	add.s64 	%rd55, %rd1, %rd53;
	st.global.f32 	[%rd55], %f24;
$L__BB0_58:
	add.s32 	%r81, %r81, 4;
$L__BB0_59:
	setp.eq.s32 	%p33, %r33, 0;
	@%p33 bra 	$L__BB0_75;
	setp.eq.s32 	%p34, %r33, 1;
	@%p34 bra 	$L__BB0_70;
	setp.ne.s32 	%p35, %r1, 0;
	mul.wide.s32 	%rd56, %r81, 4;
	add.s64 	%rd7, %rd3, %rd56;
	ld.global.u32 	%r44, [%rd7];
	@%p35 bra 	$L__BB0_63;
	atom.global.add.u32 	%r75, [%rd4], 1;
$L__BB0_63:
	mad.lo.s32 	%r45, %r44, %r8, %r1;
	setp.ge.u32 	%p36, %r45, %r52;
	@%p36 bra 	$L__BB0_65;
	mul.wide.s32 	%rd57, %r45, 4;
	add.s64 	%rd58, %rd2, %rd57;
	ld.global.f32 	%f25, [%rd58];
	add.f32 	%f26, %f25, %f25;
	add.s64 	%rd59, %rd1, %rd57;
	st.global.f32 	[%rd59], %f26;
$L__BB0_65:
	setp.ne.s32 	%p37, %r1, 0;
	ld.global.u32 	%r46, [%rd7+4];
	@%p37 bra 	$L__BB0_67;
	atom.global.add.u32 	%r76, [%rd4], 1;
$L__BB0_67:
	mad.lo.s32 	%r47, %r46, %r8, %r1;
	setp.ge.u32 	%p38, %r47, %r52;
	@%p38 bra 	$L__BB0_69;
	mul.wide.s32 	%rd60, %r47, 4;
	add.s64 	%rd61, %rd2, %rd60;
	ld.global.f32 	%f27, [%rd61];
	add.f32 	%f28, %f27, %f27;
	add.s64 	%rd62, %rd1, %rd60;
	st.global.f32 	[%rd62], %f28;
$L__BB0_69:
	add.s32 	%r81, %r81, 2;
$L__BB0_70:
	and.b32  	%r77, %r9, 1;
	setp.eq.b32 	%p39, %r77, 1;
	not.pred 	%p40, %p39;
	@%p40 bra 	$L__BB0_75;
	setp.ne.s32 	%p41, %r1, 0;
	mul.wide.s32 	%rd63, %r81, 4;
	add.s64 	%rd64, %rd3, %rd63;
	ld.global.u32 	%r50, [%rd64];
	@%p41 bra 	$L__BB0_73;
	atom.global.add.u32 	%r78, [%rd4], 1;
$L__BB0_73:
	mad.lo.s32 	%r51, %r50, %r8, %r1;
	setp.ge.u32 	%p42, %r51, %r52;
	@%p42 bra 	$L__BB0_75;
	mul.wide.s32 	%rd65, %r51, 4;
	add.s64 	%rd66, %rd2, %rd65;
	ld.global.f32 	%f29, [%rd66];
	add.f32 	%f30, %f29, %f29;
	add.s64 	%rd67, %rd1, %rd65;
	st.global.f32 	[%rd67], %f30;
$L__BB0_75:
	ret;

}
	// .globl	_Z7kernel2PfS_iPjS0_jjPi
.visible .entry _Z7kernel2PfS_iPjS0_jjPi(
	.param .u64 .ptr .align 1 _Z7kernel2PfS_iPjS0_jjPi_param_0,
	.param .u64 .ptr .align 1 _Z7kernel2PfS_iPjS0_jjPi_param_1,
	.param .u32 _Z7kernel2PfS_iPjS0_jjPi_param_2,
	.param .u64 .ptr .align 1 _Z7kernel2PfS_iPjS0_jjPi_param_3,
	.param .u64 .ptr .align 1 _Z7kernel2PfS_iPjS0_jjPi_param_4,
	.param .u32 _Z7kernel2PfS_iPjS0_jjPi_param_5,
	.param .u32 _Z7kernel2PfS_iPjS0_jjPi_param_6,
	.param .u64 .ptr .align 1 _Z7kernel2PfS_iPjS0_jjPi_param_7
)
{
	.reg .pred 	%p<43>;
	.reg .b32 	%r<85>;
	.reg .b32 	%f<31>;
	.reg .b64 	%rd<68>;
	// demoted variable
	.shared .align 4 .u32 _ZZ7kernel2PfS_iPjS0_jjPiE15SMC_workingCTAs;
	ld.param.u64 	%rd10, [_Z7kernel2PfS_iPjS0_jjPi_param_0];
	ld.param.u64 	%rd11, [_Z7kernel2PfS_iPjS0_jjPi_param_1];
	ld.param.u32 	%r52, [_Z7kernel2PfS_iPjS0_jjPi_param_2];
	ld.param.u64 	%rd8, [_Z7kernel2PfS_iPjS0_jjPi_param_3];
	ld.param.u64 	%rd12, [_Z7kernel2PfS_iPjS0_jjPi_param_4];
	ld.param.u32 	%r53, [_Z7kernel2PfS_iPjS0_jjPi_param_5];
	ld.param.u32 	%r54, [_Z7kernel2PfS_iPjS0_jjPi_param_6];
	ld.param.u64 	%rd9, [_Z7kernel2PfS_iPjS0_jjPi_param_7];
	cvta.to.global.u64 	%rd1, %rd11;
	cvta.to.global.u64 	%rd2, %rd10;
	cvta.to.global.u64 	%rd3, %rd12;
	mov.u32 	%r1, %tid.x;
	// begin inline asm
	mov.u32 %r55, %smid;
	// end inline asm
	setp.ne.s32 	%p1, %r1, 0;
	@%p1 bra 	$L__BB1_2;
	cvta.to.global.u64 	%rd13, %rd8;
	mul.wide.u32 	%rd14, %r55, 4;
	add.s64 	%rd15, %rd13, %rd14;
	atom.global.inc.u32 	%r56, [%rd15], 2147483647;
	st.shared.u32 	[_ZZ7kernel2PfS_iPjS0_jjPiE15SMC_workingCTAs], %r56;
$L__BB1_2:
	bar.sync 	0;
	ld.shared.u32 	%r3, [_ZZ7kernel2PfS_iPjS0_jjPiE15SMC_workingCTAs];
	setp.ge.u32 	%p2, %r3, %r54;
	@%p2 bra 	$L__BB1_75;
	div.u32 	%r4, %r53, %r54;
	mul.lo.s32 	%r5, %r55, %r53;
	mul.lo.s32 	%r6, %r3, %r4;
	add.s32 	%r82, %r6, %r5;
	setp.lt.s32 	%p3, %r4, 1;
	@%p3 bra 	$L__BB1_75;
	setp.lt.u32 	%p4, %r55, 8;
	add.s32 	%r57, %r55, 16;
	cvta.to.global.u64 	%rd16, %rd9;
	mul.wide.u32 	%rd17, %r57, 4;
	add.s64 	%rd4, %rd16, %rd17;
	mov.u32 	%r8, %ntid.x;
	@%p4 bra 	$L__BB1_75;
	add.s32 	%r58, %r82, 1;
	add.s32 	%r59, %r82, %r4;
	max.s32 	%r60, %r58, %r59;
	sub.s32 	%r9, %r60, %r82;
	and.b32  	%r10, %r9, 7;
	sub.s32 	%r61, %r5, %r60;
	add.s32 	%r62, %r61, %r6;
	setp.gt.u32 	%p5, %r62, -8;
	@%p5 bra 	$L__BB1_40;
	and.b32  	%r63, %r9, -8;
	neg.s32 	%r80, %r63;
$L__BB1_7:
	.pragma "nounroll";
	setp.ne.s32 	%p6, %r1, 0;
	mul.wide.s32 	%rd18, %r82, 4;
	add.s64 	%rd5, %rd3, %rd18;
	ld.global.u32 	%r14, [%rd5];
	@%p6 bra 	$L__BB1_9;
	atom.global.add.u32 	%r64, [%rd4], 1;
$L__BB1_9:
	mad.lo.s32 	%r15, %r14, %r8, %r1;
	setp.ge.u32 	%p7, %r15, %r52;
	@%p7 bra 	$L__BB1_11;
	mul.wide.s32 	%rd19, %r15, 4;
	add.s64 	%rd20, %rd2, %rd19;
	ld.global.f32 	%f1, [%rd20];
	mul.f32 	%f2, %f1, 0f40400000;
	add.s64 	%rd21, %rd1, %rd19;
	st.global.f32 	[%rd21], %f2;
$L__BB1_11:
	setp.ne.s32 	%p8, %r1, 0;
	ld.global.u32 	%r16, [%rd5+4];
	@%p8 bra 	$L__BB1_13;
	atom.global.add.u32 	%r65, [%rd4], 1;
$L__BB1_13:
	mad.lo.s32 	%r17, %r16, %r8, %r1;
	setp.ge.u32 	%p9, %r17, %r52;
	@%p9 bra 	$L__BB1_15;
	mul.wide.s32 	%rd22, %r17, 4;
	add.s64 	%rd23, %rd2, %rd22;
	ld.global.f32 	%f3, [%rd23];
	mul.f32 	%f4, %f3, 0f40400000;
	add.s64 	%rd24, %rd1, %rd22;
	st.global.f32 	[%rd24], %f4;
$L__BB1_15:
	setp.ne.s32 	%p10, %r1, 0;
	ld.global.u32 	%r18, [%rd5+8];
	@%p10 bra 	$L__BB1_17;
	atom.global.add.u32 	%r66, [%rd4], 1;
$L__BB1_17:
	mad.lo.s32 	%r19, %r18, %r8, %r1;
	setp.ge.u32 	%p11, %r19, %r52;
	@%p11 bra 	$L__BB1_19;
	mul.wide.s32 	%rd25, %r19, 4;
	add.s64 	%rd26, %rd2, %rd25;
	ld.global.f32 	%f5, [%rd26];
	mul.f32 	%f6, %f5, 0f40400000;
	add.s64 	%rd27, %rd1, %rd25;
	st.global.f32 	[%rd27], %f6;
$L__BB1_19:
	setp.ne.s32 	%p12, %r1, 0;
	ld.global.u32 	%r20, [%rd5+12];
	@%p12 bra 	$L__BB1_21;
	atom.global.add.u32 	%r67, [%rd4], 1;
$L__BB1_21:
	mad.lo.s32 	%r21, %r20, %r8, %r1;
	setp.ge.u32 	%p13, %r21, %r52;
	@%p13 bra 	$L__BB1_23;
	mul.wide.s32 	%rd28, %r21, 4;
	add.s64 	%rd29, %rd2, %rd28;
	ld.global.f32 	%f7, [%rd29];
	mul.f32 	%f8, %f7, 0f40400000;
	add.s64 	%rd30, %rd1, %rd28;
	st.global.f32 	[%rd30], %f8;
$L__BB1_23:
	setp.ne.s32 	%p14, %r1, 0;
	ld.global.u32 	%r22, [%rd5+16];
	@%p14 bra 	$L__BB1_25;
	atom.global.add.u32 	%r68, [%rd4], 1;
$L__BB1_25:
	mad.lo.s32 	%r23, %r22, %r8, %r1;
	setp.ge.u32 	%p15, %r23, %r52;
	@%p15 bra 	$L__BB1_27;
	mul.wide.s32 	%rd31, %r23, 4;
	add.s64 	%rd32, %rd2, %rd31;
	ld.global.f32 	%f9, [%rd32];
	mul.f32 	%f10, %f9, 0f40400000;
	add.s64 	%rd33, %rd1, %rd31;
	st.global.f32 	[%rd33], %f10;
$L__BB1_27:
	setp.ne.s32 	%p16, %r1, 0;
	ld.global.u32 	%r24, [%rd5+20];
	@%p16 bra 	$L__BB1_29;
	atom.global.add.u32 	%r69, [%rd4], 1;
$L__BB1_29:
	mad.lo.s32 	%r25, %r24, %r8, %r1;
	setp.ge.u32 	%p17, %r25, %r52;
	@%p17 bra 	$L__BB1_31;
	mul.wide.s32 	%rd34, %r25, 4;
	add.s64 	%rd35, %rd2, %rd34;
	ld.global.f32 	%f11, [%rd35];
	mul.f32 	%f12, %f11, 0f40400000;
	add.s64 	%rd36, %rd1, %rd34;
	st.global.f32 	[%rd36], %f12;
$L__BB1_31:
	setp.ne.s32 	%p18, %r1, 0;
	ld.global.u32 	%r26, [%rd5+24];
	@%p18 bra 	$L__BB1_33;
	atom.global.add.u32 	%r70, [%rd4], 1;
$L__BB1_33:
	mad.lo.s32 	%r27, %r26, %r8, %r1;
	setp.ge.u32 	%p19, %r27, %r52;
	@%p19 bra 	$L__BB1_35;
	mul.wide.s32 	%rd37, %r27, 4;
	add.s64 	%rd38, %rd2, %rd37;
	ld.global.f32 	%f13, [%rd38];
	mul.f32 	%f14, %f13, 0f40400000;
	add.s64 	%rd39, %rd1, %rd37;
	st.global.f32 	[%rd39], %f14;
$L__BB1_35:
	setp.ne.s32 	%p20, %r1, 0;
	ld.global.u32 	%r28, [%rd5+28];
	@%p20 bra 	$L__BB1_37;
	atom.global.add.u32 	%r71, [%rd4], 1;
$L__BB1_37:
	mad.lo.s32 	%r29, %r28, %r8, %r1;
	setp.ge.u32 	%p21, %r29, %r52;
	@%p21 bra 	$L__BB1_39;
	mul.wide.s32 	%rd40, %r29, 4;
	add.s64 	%rd41, %rd2, %rd40;
	ld.global.f32 	%f15, [%rd41];
	mul.f32 	%f16, %f15, 0f40400000;
	add.s64 	%rd42, %rd1, %rd40;
	st.global.f32 	[%rd42], %f16;
$L__BB1_39:
	add.s32 	%r82, %r82, 8;
	add.s32 	%r80, %r80, 8;
	setp.ne.s32 	%p22, %r80, 0;
	@%p22 bra 	$L__BB1_7;
$L__BB1_40:
	setp.eq.s32 	%p23, %r10, 0;
	@%p23 bra 	$L__BB1_75;
	and.b32  	%r33, %r9, 3;
	setp.lt.u32 	%p24, %r10, 4;
	@%p24 bra 	$L__BB1_59;
	setp.ne.s32 	%p25, %r1, 0;
	mul.wide.s32 	%rd43, %r82, 4;
	add.s64 	%rd6, %rd3, %rd43;
	ld.global.u32 	%r34, [%rd6];
	@%p25 bra 	$L__BB1_44;
	atom.global.add.u32 	%r72, [%rd4], 1;
$L__BB1_44:
	mad.lo.s32 	%r35, %r34, %r8, %r1;
	setp.ge.u32 	%p26, %r35, %r52;
	@%p26 bra 	$L__BB1_46;
	mul.wide.s32 	%rd44, %r35, 4;
	add.s64 	%rd45, %rd2, %rd44;
	ld.global.f32 	%f17, [%rd45];
	mul.f32 	%f18, %f17, 0f40400000;
	add.s64 	%rd46, %rd1, %rd44;
	st.global.f32 	[%rd46], %f18;
$L__BB1_46:
	setp.ne.s32 	%p27, %r1, 0;
	ld.global.u32 	%r36, [%rd6+4];
	@%p27 bra 	$L__BB1_48;
	atom.global.add.u32 	%r73, [%rd4], 1;
$L__BB1_48:
	mad.lo.s32 	%r37, %r36, %r8, %r1;
	setp.ge.u32 	%p28, %r37, %r52;
	@%p28 bra 	$L__BB1_50;
	mul.wide.s32 	%rd47, %r37, 4;
	add.s64 	%rd48, %rd2, %rd47;
	ld.global.f32 	%f19, [%rd48];
	mul.f32 	%f20, %f19, 0f40400000;
	add.s64 	%rd49, %rd1, %rd47;
	st.global.f32 	[%rd49], %f20;
$L__BB1_50:
	setp.ne.s32 	%p29, %r1, 0;
	ld.global.u32 	%r38, [%rd6+8];
	@%p29 bra 	$L__BB1_52;
	atom.global.add.u32 	%r74, [%rd4], 1;
$L__BB1_52:
	mad.lo.s32 	%r39, %r38, %r8, %r1;
	setp.ge.u32 	%p30, %r39, %r52;
	@%p30 bra 	$L__BB1_54;
	mul.wide.s32 	%rd50, %r39, 4;
	add.s64 	%rd51, %rd2, %rd50;
	ld.global.f32 	%f21, [%rd51];
	mul.f32 	%f22, %f21, 0f40400000;
	add.s64 	%rd52, %rd1, %rd50;
	st.global.f32 	[%rd52], %f22;
$L__BB1_54:
	setp.ne.s32 	%p31, %r1, 0;
	ld.global.u32 	%r40, [%rd6+12];
	@%p31 bra 	$L__BB1_56;
	atom.global.add.u32 	%r75, [%rd4], 1;
$L__BB1_56:
	mad.lo.s32 	%r41, %r40, %r8, %r1;
	setp.ge.u32 	%p32, %r41, %r52;
	@%p32 bra 	$L__BB1_58;
	mul.wide.s32 	%rd53, %r41, 4;
	add.s64 	%rd54, %rd2, %rd53;
	ld.global.f32 	%f23, [%rd54];
	mul.f32 	%f24, %f23, 0f40400000;
	add.s64 	%rd55, %rd1, %rd53;
	st.global.f32 	[%rd55], %f24;
$L__BB1_58:
	add.s32 	%r82, %r82, 4;
$L__BB1_59:
	setp.eq.s32 	%p33, %r33, 0;
	@%p33 bra 	$L__BB1_75;
	setp.eq.s32 	%p34, %r33, 1;
	@%p34 bra 	$L__BB1_70;
	setp.ne.s32 	%p35, %r1, 0;
	mul.wide.s32 	%rd56, %r82, 4;
	add.s64 	%rd7, %rd3, %rd56;
	ld.global.u32 	%r44, [%rd7];
	@%p35 bra 	$L__BB1_63;
	atom.global.add.u32 	%r76, [%rd4], 1;
$L__BB1_63:
	mad.lo.s32 	%r45, %r44, %r8, %r1;
	setp.ge.u32 	%p36, %r45, %r52;
	@%p36 bra 	$L__BB1_65;
	mul.wide.s32 	%rd57, %r45, 4;
	add.s64 	%rd58, %rd2, %rd57;
	ld.global.f32 	%f25, [%rd58];
	mul.f32 	%f26, %f25, 0f40400000;
	add.s64 	%rd59, %rd1, %rd57;
	st.global.f32 	[%rd59], %f26;
$L__BB1_65:
	setp.ne.s32 	%p37, %r1, 0;
	ld.global.u32 	%r46, [%rd7+4];
	@%p37 bra 	$L__BB1_67;
	atom.global.add.u32 	%r77, [%rd4], 1;
$L__BB1_67:
	mad.lo.s32 	%r47, %r46, %r8, %r1;
	setp.ge.u32 	%p38, %r47, %r52;
	@%p38 bra 	$L__BB1_69;
	mul.wide.s32 	%rd60, %r47, 4;
	add.s64 	%rd61, %rd2, %rd60;
	ld.global.f32 	%f27, [%rd61];
	mul.f32 	%f28, %f27, 0f40400000;
	add.s64 	%rd62, %rd1, %rd60;
	st.global.f32 	[%rd62], %f28;
$L__BB1_69:
	add.s32 	%r82, %r82, 2;
$L__BB1_70:
	and.b32  	%r78, %r9, 1;
	setp.eq.b32 	%p39, %r78, 1;
	not.pred 	%p40, %p39;
	@%p40 bra 	$L__BB1_75;
	setp.ne.s32 	%p41, %r1, 0;
	mul.wide.s32 	%rd63, %r82, 4;
	add.s64 	%rd64, %rd3, %rd63;
	ld.global.u32 	%r50, [%rd64];
	@%p41 bra 	$L__BB1_73;
	atom.global.add.u32 	%r79, [%rd4], 1;
$L__BB1_73:
	mad.lo.s32 	%r51, %r50, %r8, %r1;
	setp.ge.u32 	%p42, %r51, %r52;
	@%p42 bra 	$L__BB1_75;
	mul.wide.s32 	%rd65, %r51, 4;
	add.s64 	%rd66, %rd2, %rd65;
	ld.global.f32 	%f29, [%rd66];
	mul.f32 	%f30, %f29, 0f40400000;
	add.s64 	%rd67, %rd1, %rd65;
	st.global.f32 	[%rd67], %f30;
$L__BB1_75:
	ret;

}


// ===== COMPILED SASS (sm_100) =====

	.target	sm_100

	.elftype	@"ET_EXEC"


//--------------------- .note.nv.tkinfo           --------------------------
	.section	.note.nv.tkinfo,"",@"SHT_NOTE"
	.sectionflags	@"SHF_NOTE_NV_TKINFO"
	.tkinfo
        /*0018*/ 	.word	0x00000002
        /*0030*/ 	.string	""
        /*0030*/ 	.string	"ptxas"
        /*0030*/ 	.string	"Cuda compilation tools, release 13.0, V13.0.88"
        /*0030*/ 	.string	"Build cuda_13.0.r13.0/compiler.36424714_0"
        /*0030*/ 	.string	"-arch sm_100 -m 64 "



//--------------------- .note.nv.cuinfo           --------------------------
	.section	.note.nv.cuinfo,"",@"SHT_NOTE"
	.sectionflags	@"SHF_NOTE_NV_CUINFO"
        /*0018*/ 	.short	0x0002
        /*001a*/ 	.short	0x0064
        /*001c*/ 	.short	0x0082
	.zero		2


//--------------------- .nv.info                  --------------------------
	.section	.nv.info,"",@"SHT_CUDA_INFO"
	.align	4


	//----- nvinfo : EIATTR_REGCOUNT
	.align		4
        /*0000*/ 	.byte	0x04, 0x2f
        /*0002*/ 	.short	(.L_1 - .L_0)
	.align		4
.L_0:
        /*0004*/ 	.word	index@(_Z7kernel1PfS_iPjS0_jjPi)
        /*0008*/ 	.word	0x00000018


	//----- nvinfo : EIATTR_FRAME_SIZE
	.align		4
.L_1:
        /*000c*/ 	.byte	0x04, 0x11
        /*000e*/ 	.short	(.L_3 - .L_2)
	.align		4
.L_2:
        /*0010*/ 	.word	index@(_Z7kernel1PfS_iPjS0_jjPi)
        /*0014*/ 	.word	0x00000000


	//----- nvinfo : EIATTR_REGCOUNT
	.align		4
.L_3:
        /*0018*/ 	.byte	0x04, 0x2f
        /*001a*/ 	.short	(.L_5 - .L_4)
	.align		4
.L_4:
        /*001c*/ 	.word	index@(_Z7kernel2PfS_iPjS0_jjPi)
        /*0020*/ 	.word	0x00000018


	//----- nvinfo : EIATTR_FRAME_SIZE
	.align		4
.L_5:
        /*0024*/ 	.byte	0x04, 0x11
        /*0026*/ 	.short	(.L_7 - .L_6)
	.align		4
.L_6:
        /*0028*/ 	.word	index@(_Z7kernel2PfS_iPjS0_jjPi)
        /*002c*/ 	.word	0x00000000


	//----- nvinfo : EIATTR_MIN_STACK_SIZE
	.align		4
.L_7:
        /*0030*/ 	.byte	0x04, 0x12
        /*0032*/ 	.short	(.L_9 - .L_8)
	.align		4
.L_8:
        /*0034*/ 	.word	index@(_Z7kernel2PfS_iPjS0_jjPi)
        /*0038*/ 	.word	0x00000000


	//----- nvinfo : EIATTR_MIN_STACK_SIZE
	.align		4
.L_9:
        /*003c*/ 	.byte	0x04, 0x12
        /*003e*/ 	.short	(.L_11 - .L_10)
	.align		4
.L_10:
        /*0040*/ 	.word	index@(_Z7kernel1PfS_iPjS0_jjPi)
        /*0044*/ 	.word	0x00000000
.L_11:


//--------------------- .nv.compat                --------------------------
	.section	.nv.compat,"",@"SHT_CUDA_COMPAT_INFO"
	.align	4
        /*0000*/ 	.byte	0x02, 0x09, 0x00, 0x00, 0x02, 0x02, 0x01, 0x00, 0x02, 0x05, 0x05, 0x00, 0x03, 0x07, 0x01, 0x01
        /*0010*/ 	.byte	0x02, 0x03, 0x00, 0x00, 0x02, 0x06, 0x01, 0x00, 0x04, 0x0b, 0x08, 0x00, 0x09, 0x00, 0x00, 0x00
        /*0020*/ 	.byte	0x00, 0x00, 0x00, 0x00


//--------------------- .nv.info._Z7kernel2PfS_iPjS0_jjPi --------------------------
	.section	.nv.info._Z7kernel2PfS_iPjS0_jjPi,"",@"SHT_CUDA_INFO"
	.sectionflags	@""
	.align	4


	//----- nvinfo : EIATTR_CUDA_API_VERSION
	.align		4
        /*0000*/ 	.byte	0x04, 0x37
        /*0002*/ 	.short	(.L_13 - .L_12)
.L_12:
        /*0004*/ 	.word	0x00000082


	//----- nvinfo : EIATTR_KPARAM_INFO
	.align		4
.L_13:
        /*0008*/ 	.byte	0x04, 0x17
        /*000a*/ 	.short	(.L_15 - .L_14)
.L_14:
        /*000c*/ 	.word	0x00000000
        /*0010*/ 	.short	0x0007
        /*0012*/ 	.short	0x0030
        /*0014*/ 	.byte	0x00, 0xf5, 0x21, 0x00


	//----- nvinfo : EIATTR_KPARAM_INFO
	.align		4
.L_15:
        /*0018*/ 	.byte	0x04, 0x17
        /*001a*/ 	.short	(.L_17 - .L_16)
.L_16:
        /*001c*/ 	.word	0x00000000
        /*0020*/ 	.short	0x0006
        /*0022*/ 	.short	0x002c
        /*0024*/ 	.byte	0x00, 0xf0, 0x11, 0x00


	//----- nvinfo : EIATTR_KPARAM_INFO
	.align		4
.L_17:
        /*0028*/ 	.byte	0x04, 0x17
        /*002a*/ 	.short	(.L_19 - .L_18)
.L_18:
        /*002c*/ 	.word	0x00000000
        /*0030*/ 	.short	0x0005
        /*0032*/ 	.short	0x0028
        /*0034*/ 	.byte	0x00, 0xf0, 0x11, 0x00


	//----- nvinfo : EIATTR_KPARAM_INFO
	.align		4
.L_19:
        /*0038*/ 	.byte	0x04, 0x17
        /*003a*/ 	.short	(.L_21 - .L_20)
.L_20:
        /*003c*/ 	.word	0x00000000
        /*0040*/ 	.short	0x0004
        /*0042*/ 	.short	0x0020
        /*0044*/ 	.byte	0x00, 0xf5, 0x21, 0x00


	//----- nvinfo : EIATTR_KPARAM_INFO
	.align		4
.L_21:
        /*0048*/ 	.byte	0x04, 0x17
        /*004a*/ 	.short	(.L_23 - .L_22)
.L_22:
        /*004c*/ 	.word	0x00000000
        /*0050*/ 	.short	0x0003
        /*0052*/ 	.short	0x0018
        /*0054*/ 	.byte	0x00, 0xf5, 0x21, 0x00


	//----- nvinfo : EIATTR_KPARAM_INFO
	.align		4
.L_23:
        /*0058*/ 	.byte	0x04, 0x17
        /*005a*/ 	.short	(.L_25 - .L_24)
.L_24:
        /*005c*/ 	.word	0x00000000
        /*0060*/ 	.short	0x0002
        /*0062*/ 	.short	0x0010
        /*0064*/ 	.byte	0x00, 0xf0, 0x11, 0x00


	//----- nvinfo : EIATTR_KPARAM_INFO
	.align		4
.L_25:
        /*0068*/ 	.byte	0x04, 0x17
        /*006a*/ 	.short	(.L_27 - .L_26)
.L_26:
        /*006c*/ 	.word	0x00000000
        /*0070*/ 	.short	0x0001
        /*0072*/ 	.short	0x0008
        /*0074*/ 	.byte	0x00, 0xf5, 0x21, 0x00


	//----- nvinfo : EIATTR_KPARAM_INFO
	.align		4
.L_27:
        /*0078*/ 	.byte	0x04, 0x17
        /*007a*/ 	.short	(.L_29 - .L_28)
.L_28:
        /*007c*/ 	.word	0x00000000
        /*0080*/ 	.short	0x0000
        /*0082*/ 	.short	0x0000
        /*0084*/ 	.byte	0x00, 0xf5, 0x21, 0x00


	//----- nvinfo : EIATTR_SPARSE_MMA_MASK
	.align		4
.L_29:
        /*0088*/ 	.byte	0x03, 0x50
        /*008a*/ 	.short	0x0000


	//----- nvinfo : EIATTR_MAXREG_COUNT
	.align		4
        /*008c*/ 	.byte	0x03, 0x1b
        /*008e*/ 	.short	0x00ff


	//----- nvinfo : EIATTR_NUM_BARRIERS
	.align		4
        /*0090*/ 	.byte	0x02, 0x4c
        /*0092*/ 	.byte	0x01
	.zero		1


	//----- nvinfo : EIATTR_MERCURY_ISA_VERSION
	.align		4
        /*0094*/ 	.byte	0x03, 0x5f
        /*0096*/ 	.short	0x0101


	//----- nvinfo : EIATTR_VRC_CTA_INIT_COUNT
	.align		4
        /*0098*/ 	.byte	0x02, 0x4a
	.zero		1
	.zero		1


	//----- nvinfo : EIATTR_EXIT_INSTR_OFFSETS
	.align		4
        /*009c*/ 	.byte	0x04, 0x1c
        /*009e*/ 	.short	(.L_31 - .L_30)


	//   ....[0]....
.L_30:
        /*00a0*/ 	.word	0x00000170


	//   ....[1]....
        /*00a4*/ 	.word	0x000002c0


	//   ....[2]....
        /*00a8*/ 	.word	0x000002e0


	//   ....[3]....
        /*00ac*/ 	.word	0x00000ca0


	//   ....[4]....
        /*00b0*/ 	.word	0x000011b0


	//   ....[5]....
        /*00b4*/ 	.word	0x00001480


	//   ....[6]....
        /*00b8*/ 	.word	0x00001540


	//   ....[7]....
        /*00bc*/ 	.word	0x000015c0


	//----- nvinfo : EIATTR_CRS_STACK_SIZE
	.align		4
.L_31:
        /*00c0*/ 	.byte	0x04, 0x1e
        /*00c2*/ 	.short	(.L_33 - .L_32)
.L_32:
        /*00c4*/ 	.word	0x00000000


	//----- nvinfo : EIATTR_CBANK_PARAM_SIZE
	.align		4
.L_33:
        /*00c8*/ 	.byte	0x03, 0x19
        /*00ca*/ 	.short	0x0038


	//----- nvinfo : EIATTR_PARAM_CBANK
	.align		4
        /*00cc*/ 	.byte	0x04, 0x0a
        /*00ce*/ 	.short	(.L_35 - .L_34)
	.align		4
.L_34:
        /*00d0*/ 	.word	index@(.nv.constant0._Z7kernel2PfS_iPjS0_jjPi)
        /*00d4*/ 	.short	0x0380
        /*00d6*/ 	.short	0x0038


	//----- nvinfo : EIATTR_SW_WAR
	.align		4
.L_35:
        /*00d8*/ 	.byte	0x04, 0x36
        /*00da*/ 	.short	(.L_37 - .L_36)
.L_36:
        /*00dc*/ 	.word	0x00000008
.L_37:


//--------------------- .nv.info._Z7kernel1PfS_iPjS0_jjPi --------------------------
	.section	.nv.info._Z7kernel1PfS_iPjS0_jjPi,"",@"SHT_CUDA_INFO"
	.sectionflags	@""
	.align	4


	//----- nvinfo : EIATTR_CUDA_API_VERSION
	.align		4
        /*0000*/ 	.byte	0x04, 0x37
        /*0002*/ 	.short	(.L_39 - .L_38)
.L_38:
        /*0004*/ 	.word	0x00000082


	//----- nvinfo : EIATTR_KPARAM_INFO
	.align		4
.L_39:
        /*0008*/ 	.byte	0x04, 0x17
        /*000a*/ 	.short	(.L_41 - .L_40)
.L_40:
        /*000c*/ 	.word	0x00000000
        /*0010*/ 	.short	0x0007
        /*0012*/ 	.short	0x0030
        /*0014*/ 	.byte	0x00, 0xf5, 0x21, 0x00


	//----- nvinfo : EIATTR_KPARAM_INFO
	.align		4
.L_41:
        /*0018*/ 	.byte	0x04, 0x17
        /*001a*/ 	.short	(.L_43 - .L_42)
.L_42:
        /*001c*/ 	.word	0x00000000
        /*0020*/ 	.short	0x0006
        /*0022*/ 	.short	0x002c
        /*0024*/ 	.byte	0x00, 0xf0, 0x11, 0x00


	//----- nvinfo : EIATTR_KPARAM_INFO
	.align		4
.L_43:
        /*0028*/ 	.byte	0x04, 0x17
        /*002a*/ 	.short	(.L_45 - .L_44)
.L_44:
        /*002c*/ 	.word	0x00000000
        /*0030*/ 	.short	0x0005
        /*0032*/ 	.short	0x0028
        /*0034*/ 	.byte	0x00, 0xf0, 0x11, 0x00


	//----- nvinfo : EIATTR_KPARAM_INFO
	.align		4
.L_45:
        /*0038*/ 	.byte	0x04, 0x17
        /*003a*/ 	.short	(.L_47 - .L_46)
.L_46:
        /*003c*/ 	.word	0x00000000
        /*0040*/ 	.short	0x0004
        /*0042*/ 	.short	0x0020
        /*0044*/ 	.byte	0x00, 0xf5, 0x21, 0x00


	//----- nvinfo : EIATTR_KPARAM_INFO
	.align		4
.L_47:
        /*0048*/ 	.byte	0x04, 0x17
        /*004a*/ 	.short	(.L_49 - .L_48)
.L_48:
        /*004c*/ 	.word	0x00000000
        /*0050*/ 	.short	0x0003
        /*0052*/ 	.short	0x0018
        /*0054*/ 	.byte	0x00, 0xf5, 0x21, 0x00


	//----- nvinfo : EIATTR_KPARAM_INFO
	.align		4
.L_49:
        /*0058*/ 	.byte	0x04, 0x17
        /*005a*/ 	.short	(.L_51 - .L_50)
.L_50:
        /*005c*/ 	.word	0x00000000
        /*0060*/ 	.short	0x0002
        /*0062*/ 	.short	0x0010
        /*0064*/ 	.byte	0x00, 0xf0, 0x11, 0x00


	//----- nvinfo : EIATTR_KPARAM_INFO
	.align		4
.L_51:
        /*0068*/ 	.byte	0x04, 0x17
        /*006a*/ 	.short	(.L_53 - .L_52)
.L_52:
        /*006c*/ 	.word	0x00000000
        /*0070*/ 	.short	0x0001
        /*0072*/ 	.short	0x0008
        /*0074*/ 	.byte	0x00, 0xf5, 0x21, 0x00


	//----- nvinfo : EIATTR_KPARAM_INFO
	.align		4
.L_53:
        /*0078*/ 	.byte	0x04, 0x17
        /*007a*/ 	.short	(.L_55 - .L_54)
.L_54:
        /*007c*/ 	.word	0x00000000
        /*0080*/ 	.short	0x0000
        /*0082*/ 	.short	0x0000
        /*0084*/ 	.byte	0x00, 0xf5, 0x21, 0x00


	//----- nvinfo : EIATTR_SPARSE_MMA_MASK
	.align		4
.L_55:
        /*0088*/ 	.byte	0x03, 0x50
        /*008a*/ 	.short	0x0000


	//----- nvinfo : EIATTR_MAXREG_COUNT
	.align		4
        /*008c*/ 	.byte	0x03, 0x1b
        /*008e*/ 	.short	0x00ff


	//----- nvinfo : EIATTR_NUM_BARRIERS
	.align		4
        /*0090*/ 	.byte	0x02, 0x4c
        /*0092*/ 	.byte	0x01
	.zero		1


	//----- nvinfo : EIATTR_MERCURY_ISA_VERSION
	.align		4
        /*0094*/ 	.byte	0x03, 0x5f
        /*0096*/ 	.short	0x0101


	//----- nvinfo : EIATTR_VRC_CTA_INIT_COUNT
	.align		4
        /*0098*/ 	.byte	0x02, 0x4a
	.zero		1
	.zero		1


	//----- nvinfo : EIATTR_EXIT_INSTR_OFFSETS
	.align		4
        /*009c*/ 	.byte	0x04, 0x1c
        /*009e*/ 	.short	(.L_57 - .L_56)


	//   ....[0]....
.L_56:
        /*00a0*/ 	.word	0x00000170


	//   ....[1]....
        /*00a4*/ 	.word	0x000002c0


	//   ....[2]....
        /*00a8*/ 	.word	0x000002e0


	//   ....[3]....
        /*00ac*/ 	.word	0x00000c90


	//   ....[4]....
        /*00b0*/ 	.word	0x000011a0


	//   ....[5]....
        /*00b4*/ 	.word	0x00001470


	//   ....[6]....
        /*00b8*/ 	.word	0x00001530


	//   ....[7]....
        /*00bc*/ 	.word	0x000015b0


	//----- nvinfo : EIATTR_CRS_STACK_SIZE
	.align		4
.L_57:
        /*00c0*/ 	.byte	0x04, 0x1e
        /*00c2*/ 	.short	(.L_59 - .L_58)
.L_58:
        /*00c4*/ 	.word	0x00000000


	//----- nvinfo : EIATTR_CBANK_PARAM_SIZE
	.align		4
.L_59:
        /*00c8*/ 	.byte	0x03, 0x19
        /*00ca*/ 	.short	0x0038


	//----- nvinfo : EIATTR_PARAM_CBANK
	.align		4
        /*00cc*/ 	.byte	0x04, 0x0a
        /*00ce*/ 	.short	(.L_61 - .L_60)
	.align		4
.L_60:
        /*00d0*/ 	.word	index@(.nv.constant0._Z7kernel1PfS_iPjS0_jjPi)
        /*00d4*/ 	.short	0x0380
        /*00d6*/ 	.short	0x0038


	//----- nvinfo : EIATTR_SW_WAR
	.align		4
.L_61:
        /*00d8*/ 	.byte	0x04, 0x36
        /*00da*/ 	.short	(.L_63 - .L_62)
.L_62:
        /*00dc*/ 	.word	0x00000008
.L_63:


//--------------------- .nv.callgraph             --------------------------
	.section	.nv.callgraph,"",@"SHT_CUDA_CALLGRAPH"
	.align	4
	.sectionentsize	8
	.align		4
        /*0000*/ 	.word	0x00000000
	.align		4
        /*0004*/ 	.word	0xffffffff
	.align		4
        /*0008*/ 	.word	0x00000000
	.align		4
        /*000c*/ 	.word	0xfffffffe
	.align		4
        /*0010*/ 	.word	0x00000000
	.align		4
        /*0014*/ 	.word	0xfffffffd
	.align		4
        /*0018*/ 	.word	0x00000000
	.align		4
        /*001c*/ 	.word	0xfffffffc


//--------------------- .text._Z7kernel2PfS_iPjS0_jjPi --------------------------
	.section	.text._Z7kernel2PfS_iPjS0_jjPi,"ax",@progbits
	.align	128
        .global         _Z7kernel2PfS_iPjS0_jjPi
        .type           _Z7kernel2PfS_iPjS0_jjPi,@function
        .size           _Z7kernel2PfS_iPjS0_jjPi,(.L_x_130 - _Z7kernel2PfS_iPjS0_jjPi)
        .other          _Z7kernel2PfS_iPjS0_jjPi,@"STO_CUDA_ENTRY STV_DEFAULT"
_Z7kernel2PfS_iPjS0_jjPi:
.text._Z7kernel2PfS_iPjS0_jjPi:
[----:B------:R-:W-:Y:S01]  /*0000*/  LDC R1, c[0x0][0x37c] ;  /* 0x0000df00ff017b82 */ /* 0x000fe20000000800 */
[----:B------:R-:W0:Y:S01]  /*0010*/  S2R R0, SR_TID.X ;  /* 0x0000000000007919 */ /* 0x000e220000002100 */
[----:B------:R-:W1:Y:S01]  /*0020*/  LDCU.64 UR6, c[0x0][0x358] ;  /* 0x00006b00ff0677ac */ /* 0x000e620008000a00 */
[----:B------:R-:W-:Y:S01]  /*0030*/  BSSY.RECONVERGENT B0, `(.L_x_0) ;  /* 0x000000c000007945 */ /* 0x000fe20003800200 */
[----:B------:R-:W2:Y:S01]  /*0040*/  S2R R2, SR_VIRTUALSMID ;  /* 0x0000000000027919 */ /* 0x000ea20000004300 */
[----:B0-----:R-:W-:-:S13]  /*0050*/  ISETP.NE.AND P0, PT, R0, RZ, PT ;  /* 0x000000ff0000720c */ /* 0x001fda0003f05270 */
[----:B-12---:R-:W-:Y:S05]  /*0060*/  @P0 BRA `(.L_x_1) ;  /* 0x0000000000200947 */ /* 0x006fea0003800000 */
[----:B------:R-:W0:Y:S01]  /*0070*/  LDC.64 R4, c[0x0][0x398] ;  /* 0x0000e600ff047b82 */ /* 0x000e220000000a00 */
[----:B------:R-:W-:Y:S01]  /*0080*/  MOV R3, 0x7fffffff ;  /* 0x7fffffff00037802 */ /* 0x000fe20000000f00 */
[----:B0-----:R-:W-:-:S06]  /*0090*/  IMAD.WIDE.U32 R4, R2, 0x4, R4 ;  /* 0x0000000402047825 */ /* 0x001fcc00078e0004 */
[----:B------:R-:W2:Y:S01]  /*00a0*/  ATOMG.E.INC.STRONG.GPU PT, R4, desc[UR6][R4.64], R3 ;  /* 0x80000003040479a8 */ /* 0x000ea200099ef106 */
[----:B------:R-:W0:Y:S01]  /*00b0*/  S2UR UR5, SR_CgaCtaId ;  /* 0x00000000000579c3 */ /* 0x000e220000008800 */
[----:B------:R-:W-:Y:S02]  /*00c0*/  UMOV UR4, 0x400 ;  /* 0x0000040000047882 */ /* 0x000fe40000000000 */
[----:B0-----:R-:W-:-:S09]  /*00d0*/  ULEA UR4, UR5, UR4, 0x18 ;  /* 0x0000000405047291 */ /* 0x001fd2000f8ec0ff */
[----:B--2---:R0:W-:Y:S03]  /*00e0*/  STS [UR4], R4 ;  /* 0x00000004ff007988 */ /* 0x0041e60008000804 */
.L_x_1:
[----:B------:R-:W-:Y:S05]  /*00f0*/  BSYNC.RECONVERGENT B0 ;  /* 0x0000000000007941 */ /* 0x000fea0003800200 */
.L_x_0:
[----:B------:R-:W1:Y:S08]  /*0100*/  S2UR UR5, SR_CgaCtaId ;  /* 0x00000000000579c3 */ /* 0x000e700000008800 */
[----:B------:R-:W-:Y:S06]  /*0110*/  BAR.SYNC.DEFER_BLOCKING 0x0 ;  /* 0x0000000000007b1d */ /* 0x000fec0000010000 */
[----:B------:R-:W-:-:S02]  /*0120*/  UMOV UR4, 0x400 ;  /* 0x0000040000047882 */ /* 0x000fc40000000000 */
[----:B-1----:R-:W-:-:S09]  /*0130*/  ULEA UR4, UR5, UR4, 0x18 ;  /* 0x0000000405047291 */ /* 0x002fd2000f8ec0ff */
[----:B------:R-:W1:Y:S02]  /*0140*/  LDS R3, [UR4] ;  /* 0x00000004ff037984 */ /* 0x000e640008000800 */
[----:B------:R-:W1:Y:S02]  /*0150*/  LDCU UR4, c[0x0][0x3ac] ;  /* 0x00007580ff0477ac */ /* 0x000e640008000800 */
[----:B-1----:R-:W-:-:S13]  /*0160*/  ISETP.GE.U32.AND P1, PT, R3, UR4, PT ;  /* 0x0000000403007c0c */ /* 0x002fda000bf26070 */
[----:B------:R-:W-:Y:S05]  /*0170*/  @P1 EXIT ;  /* 0x000000000000194d */ /* 0x000fea0003800000 */
[----:B------:R-:W1:Y:S01]  /*0180*/  I2F.U32.RP R6, UR4 ;  /* 0x0000000400067d06 */ /* 0x000e620008209000 */
[----:B------:R-:W2:Y:S01]  /*0190*/  LDC R9, c[0x0][0x3a8] ;  /* 0x0000ea00ff097b82 */ /* 0x000ea20000000800 */
[----:B------:R-:W-:-:S06]  /*01a0*/  ISETP.NE.U32.AND P3, PT, RZ, UR4, PT ;  /* 0x00000004ff007c0c */ /* 0x000fcc000bf65070 */
[----:B-1----:R-:W0:Y:S02]  /*01b0*/  MUFU.RCP R6, R6 ;  /* 0x0000000600067308 */ /* 0x002e240000001000 */
[----:B0-----:R-:W-:-:S06]  /*01c0*/  IADD3 R4, PT, PT, R6, 0xffffffe, RZ ;  /* 0x0ffffffe06047810 */ /* 0x001fcc0007ffe0ff */
[----:B------:R0:W1:Y:S02]  /*01d0*/  F2I.FTZ.U32.TRUNC.NTZ R5, R4 ;  /* 0x0000000400057305 */ /* 0x000064000021f000 */
[----:B0-----:R-:W-:Y:S01]  /*01e0*/  HFMA2 R4, -RZ, RZ, 0, 0 ;  /* 0x00000000ff047431 */ /* 0x001fe200000001ff */
[----:B-1----:R-:W-:-:S05]  /*01f0*/  IADD3 R7, PT, PT, RZ, -R5, RZ ;  /* 0x80000005ff077210 */ /* 0x002fca0007ffe0ff */
[----:B------:R-:W-:-:S04]  /*0200*/  IMAD R7, R7, UR4, RZ ;  /* 0x0000000407077c24 */ /* 0x000fc8000f8e02ff */
[----:B------:R-:W-:-:S06]  /*0210*/  IMAD.HI.U32 R5, R5, R7, R4 ;  /* 0x0000000705057227 */ /* 0x000fcc00078e0004 */
[----:B--2---:R-:W-:-:S05]  /*0220*/  IMAD.HI.U32 R8, R5, R9, RZ ;  /* 0x0000000905087227 */ /* 0x004fca00078e00ff */
[----:B------:R-:W-:-:S05]  /*0230*/  IADD3 R10, PT, PT, -R8, RZ, RZ ;  /* 0x000000ff080a7210 */ /* 0x000fca0007ffe1ff */
[----:B------:R-:W-:-:S05]  /*0240*/  IMAD R5, R10, UR4, R9 ;  /* 0x000000040a057c24 */ /* 0x000fca000f8e0209 */
[----:B------:R-:W-:-:S13]  /*0250*/  ISETP.GE.U32.AND P1, PT, R5, UR4, PT ;  /* 0x0000000405007c0c */ /* 0x000fda000bf26070 */
[----:B------:R-:W-:Y:S02]  /*0260*/  @P1 IADD3 R5, PT, PT, R5, -UR4, RZ ;  /* 0x8000000405051c10 */ /* 0x000fe4000fffe0ff */
[----:B------:R-:W-:Y:S02]  /*0270*/  @P1 IADD3 R8, PT, PT, R8, 0x1, RZ ;  /* 0x0000000108081810 */ /* 0x000fe40007ffe0ff */
[----:B------:R-:W-:-:S13]  /*0280*/  ISETP.GE.U32.AND P2, PT, R5, UR4, PT ;  /* 0x0000000405007c0c */ /* 0x000fda000bf46070 */
[----:B------:R-:W-:Y:S02]  /*0290*/  @P2 IADD3 R8, PT, PT, R8, 0x1, RZ ;  /* 0x0000000108082810 */ /* 0x000fe40007ffe0ff */
[----:B------:R-:W-:-:S04]  /*02a0*/  @!P3 LOP3.LUT R8, RZ, UR4, RZ, 0x33, !PT ;  /* 0x00000004ff08bc12 */ /* 0x000fc8000f8e33ff */
[----:B------:R-:W-:-:S13]  /*02b0*/  ISETP.GE.AND P1, PT, R8, 0x1, PT ;  /* 0x000000010800780c */ /* 0x000fda0003f26270 */
[----:B------:R-:W-:Y:S05]  /*02c0*/  @!P1 EXIT ;  /* 0x000000000000994d */ /* 0x000fea0003800000 */
[----:B------:R-:W-:-:S13]  /*02d0*/  ISETP.GE.U32.AND P1, PT, R2, 0x8, PT ;  /* 0x000000080200780c */ /* 0x000fda0003f26070 */
[----:B------:R-:W-:Y:S05]  /*02e0*/  @!P1 EXIT ;  /* 0x000000000000994d */ /* 0x000fea0003800000 */
[----:B------:R-:W-:Y:S01]  /*02f0*/  IMAD R3, R3, R8, RZ ;  /* 0x0000000803037224 */ /* 0x000fe200078e02ff */
[----:B------:R-:W0:Y:S01]  /*0300*/  LDC.64 R4, c[0x0][0x3b0] ;  /* 0x0000ec00ff047b82 */ /* 0x000e220000000a00 */
[----:B------:R-:W1:Y:S02]  /*0310*/  LDCU UR4, c[0x0][0x360] ;  /* 0x00006c00ff0477ac */ /* 0x000e640008000800 */
[----:B------:R-:W-:-:S05]  /*0320*/  IMAD R13, R2, R9, R3 ;  /* 0x00000009020d7224 */ /* 0x000fca00078e0203 */
[----:B------:R-:W-:-:S04]  /*0330*/  IADD3 R8, PT, PT, R8, R13, RZ ;  /* 0x0000000d08087210 */ /* 0x000fc80007ffe0ff */
[----:B------:R-:W-:-:S04]  /*0340*/  VIADDMNMX R8, R13, 0x1, R8, !PT ;  /* 0x000000010d087846 */ /* 0x000fc80007800108 */
[----:B------:R-:W-:Y:S01]  /*0350*/  IADD3 R12, PT, PT, -R13, R8, RZ ;  /* 0x000000080d0c7210 */ /* 0x000fe20007ffe1ff */
[----:B------:R-:W-:-:S03]  /*0360*/  IMAD R6, R2, R9, -R8 ;  /* 0x0000000902067224 */ /* 0x000fc600078e0a08 */
[----:B------:R-:W-:Y:S02]  /*0370*/  LOP3.LUT R15, R12, 0x7, RZ, 0xc0, !PT ;  /* 0x000000070c0f7812 */ /* 0x000fe400078ec0ff */
[----:B------:R-:W-:Y:S02]  /*0380*/  IADD3 R6, PT, PT, R3, R6, RZ ;  /* 0x0000000603067210 */ /* 0x000fe40007ffe0ff */
[----:B------:R-:W-:Y:S02]  /*0390*/  IADD3 R3, PT, PT, R2, 0x10, RZ ;  /* 0x0000001002037810 */ /* 0x000fe40007ffe0ff */
[----:B------:R-:W-:-:S03]  /*03a0*/  ISETP.GT.U32.AND P1, PT, R6, -0x8, PT ;  /* 0xfffffff80600780c */ /* 0x000fc60003f24070 */
[----:B0-----:R-:W-:-:S10]  /*03b0*/  IMAD.WIDE.U32 R2, R3, 0x4, R4 ;  /* 0x0000000403027825 */ /* 0x001fd400078e0004 */
[----:B-1----:R-:W-:Y:S05]  /*03c0*/  @P1 BRA `(.L_x_2) ;  /* 0x0000000800301947 */ /* 0x002fea0003800000 */
[----:B------:R-:W0:Y:S01]  /*03d0*/  LDC.64 R4, c[0x0][0x380] ;  /* 0x0000e000ff047b82 */ /* 0x000e220000000a00 */
[----:B------:R-:W-:Y:S01]  /*03e0*/  LOP3.LUT R14, R12, 0xfffffff8, RZ, 0xc0, !PT ;  /* 0xfffffff80c0e7812 */ /* 0x000fe200078ec0ff */
[----:B------:R-:W1:Y:S03]  /*03f0*/  LDCU UR5, c[0x0][0x390] ;  /* 0x00007200ff0577ac */ /* 0x000e660008000800 */
[----:B------:R-:W-:-:S03]  /*0400*/  IADD3 R14, PT, PT, -R14, RZ, RZ ;  /* 0x000000ff0e0e7210 */ /* 0x000fc60007ffe1ff */
[----:B------:R-:W2:Y:S08]  /*0410*/  LDC.64 R6, c[0x0][0x388] ;  /* 0x0000e200ff067b82 */ /* 0x000eb00000000a00 */
[----:B------:R-:W3:Y:S02]  /*0420*/  LDC.64 R8, c[0x0][0x3a0] ;  /* 0x0000e800ff087b82 */ /* 0x000ee40000000a00 */
.L_x_35:
[----:B-1-3--:R-:W-:-:S05]  /*0430*/  IMAD.WIDE R10, R13, 0x4, R8 ;  /* 0x000000040d0a7825 */ /* 0x00afca00078e0208 */
[----:B----4-:R-:W3:Y:S01]  /*0440*/  LDG.E R17, desc[UR6][R10.64] ;  /* 0x000000060a117981 */ /* 0x010ee2000c1e1900 */
[----:B------:R-:W-:Y:S01]  /*0450*/  BSSY.RECONVERGENT B0, `(.L_x_3) ;  /* 0x0000006000007945 */ /* 0x000fe20003800200 */
[----:B---3--:R-:W-:-:S05]  /*0460*/  IMAD R19, R17, UR4, R0 ;  /* 0x0000000411137c24 */ /* 0x008fca000f8e0200 */
[----:B-1----:R-:W-:Y:S01]  /*0470*/  ISETP.GE.U32.AND P1, PT, R19, UR5, PT ;  /* 0x0000000513007c0c */ /* 0x002fe2000bf26070 */
[----:B------:R-:W-:-:S12]  /*0480*/  @P0 BRA `(.L_x_4) ;  /* 0x0000000000080947 */ /* 0x000fd80003800000 */
[----:B------:R-:W-:-:S05]  /*0490*/  MOV R17, 0x1 ;  /* 0x0000000100117802 */ /* 0x000fca0000000f00 */
[----:B------:R1:W-:Y:S02]  /*04a0*/  REDG.E.ADD.STRONG.GPU desc[UR6][R2.64], R17 ;  /* 0x000000110200798e */ /* 0x0003e4000c12e106 */
.L_x_4:
[----:B------:R-:W-:Y:S05]  /*04b0*/  BSYNC.RECONVERGENT B0 ;  /* 0x0000000000007941 */ /* 0x000fea0003800200 */
.L_x_3:
[----:B------:R-:W-:Y:S04]  /*04c0*/  BSSY.RECONVERGENT B0, `(.L_x_5) ;  /* 0x0000007000007945 */ /* 0x000fe80003800200 */
[----:B------:R-:W-:Y:S05]  /*04d0*/  @P1 BRA `(.L_x_6) ;  /* 0x0000000000141947 */ /* 0x000fea0003800000 */
[----:B01----:R-:W-:-:S06]  /*04e0*/  IMAD.WIDE R16, R19, 0x4, R4 ;  /* 0x0000000413107825 */ /* 0x003fcc00078e0204 */
[----:B------:R-:W3:Y:S01]  /*04f0*/  LDG.E R16, desc[UR6][R16.64] ;  /* 0x0000000610107981 */ /* 0x000ee2000c1e1900 */
[----:B--2---:R-:W-:-:S04]  /*0500*/  IMAD.WIDE R18, R19, 0x4, R6 ;  /* 0x0000000413127825 */ /* 0x004fc800078e0206 */
[----:B---3--:R-:W-:-:S05]  /*0510*/  FMUL R21, R16, 3 ;  /* 0x4040000010157820 */ /* 0x008fca0000400000 */
[----:B------:R3:W-:Y:S02]  /*0520*/  STG.E desc[UR6][R18.64], R21 ;  /* 0x0000001512007986 */ /* 0x0007e4000c101906 */
.L_x_6:
[----:B------:R-:W-:Y:S05]  /*0530*/  BSYNC.RECONVERGENT B0 ;  /* 0x0000000000007941 */ /* 0x000fea0003800200 */
.L_x_5:
[----:B-1----:R-:W3:Y:S01]  /*0540*/  LDG.E R17, desc[UR6][R10.64+0x4] ;  /* 0x000004060a117981 */ /* 0x002ee2000c1e1900 */
[----:B------:R-:W-:Y:S01]  /*0550*/  ISETP.NE.AND P0, PT, R0, RZ, PT ;  /* 0x000000ff0000720c */ /* 0x000fe20003f05270 */
[----:B------:R-:W-:Y:S01]  /*0560*/  BSSY.RECONVERGENT B0, `(.L_x_7) ;  /* 0x0000006000007945 */ /* 0x000fe20003800200 */
[----:B---3--:R-:W-:-:S05]  /*0570*/  IMAD R19, R17, UR4, R0 ;  /* 0x0000000411137c24 */ /* 0x008fca000f8e0200 */
[----:B------:R-:W-:-:S06]  /*0580*/  ISETP.GE.U32.AND P1, PT, R19, UR5, PT ;  /* 0x0000000513007c0c */ /* 0x000fcc000bf26070 */
[----:B------:R-:W-:Y:S07]  /*0590*/  @P0 BRA `(.L_x_8) ;  /* 0x0000000000080947 */ /* 0x000fee0003800000 */
[----:B------:R-:W-:-:S05]  /*05a0*/  HFMA2 R17, -RZ, RZ, 0, 5.9604644775390625e-08 ;  /* 0x00000001ff117431 */ /* 0x000fca00000001ff */
[----:B------:R1:W-:Y:S02]  /*05b0*/  REDG.E.ADD.STRONG.GPU desc[UR6][R2.64], R17 ;  /* 0x000000110200798e */ /* 0x0003e4000c12e106 */
.L_x_8:
[----:B------:R-:W-:Y:S05]  /*05c0*/  BSYNC.RECONVERGENT B0 ;  /* 0x0000000000007941 */ /* 0x000fea0003800200 */
.L_x_7:
[----:B------:R-:W-:Y:S04]  /*05d0*/  BSSY.RECONVERGENT B0, `(.L_x_9) ;  /* 0x0000007000007945 */ /* 0x000fe80003800200 */
[----:B------:R-:W-:Y:S05]  /*05e0*/  @P1 BRA `(.L_x_10) ;  /* 0x0000000000141947 */ /* 0x000fea0003800000 */
[----:B01----:R-:W-:-:S06]  /*05f0*/  IMAD.WIDE R16, R19, 0x4, R4 ;  /* 0x0000000413107825 */ /* 0x003fcc00078e0204 */
[----:B------:R-:W3:Y:S01]  /*0600*/  LDG.E R16, desc[UR6][R16.64] ;  /* 0x0000000610107981 */ /* 0x000ee2000c1e1900 */
[----:B--2---:R-:W-:-:S04]  /*0610*/  IMAD.WIDE R18, R19, 0x4, R6 ;  /* 0x0000000413127825 */ /* 0x004fc800078e0206 */
[----:B---3--:R-:W-:-:S05]  /*0620*/  FMUL R21, R16, 3 ;  /* 0x4040000010157820 */ /* 0x008fca0000400000 */
[----:B------:R3:W-:Y:S02]  /*0630*/  STG.E desc[UR6][R18.64], R21 ;  /* 0x0000001512007986 */ /* 0x0007e4000c101906 */
.L_x_10:
[----:B------:R-:W-:Y:S05]  /*0640*/  BSYNC.RECONVERGENT B0 ;  /* 0x0000000000007941 */ /* 0x000fea0003800200 */
.L_x_9:
[----:B-1----:R-:W3:Y:S01]  /*0650*/  LDG.E R17, desc[UR6][R10.64+0x8] ;  /* 0x000008060a117981 */ /* 0x002ee2000c1e1900 */
[----:B------:R-:W-:Y:S01]  /*0660*/  BSSY.RECONVERGENT B0, `(.L_x_11) ;  /* 0x0000006000007945 */ /* 0x000fe20003800200 */
[----:B---3--:R-:W-:-:S05]  /*0670*/  IMAD R19, R17, UR4, R0 ;  /* 0x0000000411137c24 */ /* 0x008fca000f8e0200 */
[----:B------:R-:W-:Y:S01]  /*0680*/  ISETP.GE.U32.AND P1, PT, R19, UR5, PT ;  /* 0x0000000513007c0c */ /* 0x000fe2000bf26070 */
[----:B------:R-:W-:-:S12]  /*0690*/  @P0 BRA `(.L_x_12) ;  /* 0x0000000000080947 */ /* 0x000fd80003800000 */
[----:B------:R-:W-:-:S05]  /*06a0*/  MOV R17, 0x1 ;  /* 0x0000000100117802 */ /* 0x000fca0000000f00 */
[----:B------:R1:W-:Y:S02]  /*06b0*/  REDG.E.ADD.STRONG.GPU desc[UR6][R2.64], R17 ;  /* 0x000000110200798e */ /* 0x0003e4000c12e106 */
.L_x_12:
[----:B------:R-:W-:Y:S05]  /*06c0*/  BSYNC.RECONVERGENT B0 ;  /* 0x0000000000007941 */ /* 0x000fea0003800200 */
.L_x_11:
[----:B------:R-:W-:Y:S04]  /*06d0*/  BSSY.RECONVERGENT B0, `(.L_x_13) ;  /* 0x0000007000007945 */ /* 0x000fe80003800200 */
[----:B------:R-:W-:Y:S05]  /*06e0*/  @P1 BRA `(.L_x_14) ;  /* 0x0000000000141947 */ /* 0x000fea0003800000 */
[----:B01----:R-:W-:-:S06]  /*06f0*/  IMAD.WIDE R16, R19, 0x4, R4 ;  /* 0x0000000413107825 */ /* 0x003fcc00078e0204 */
[----:B------:R-:W3:Y:S01]  /*0700*/  LDG.E R16, desc[UR6][R16.64] ;  /* 0x0000000610107981 */ /* 0x000ee2000c1e1900 */
[----:B--2---:R-:W-:-:S04]  /*0710*/  IMAD.WIDE R18, R19, 0x4, R6 ;  /* 0x0000000413127825 */ /* 0x004fc800078e0206 */
[----:B---3--:R-:W-:-:S05]  /*0720*/  FMUL R21, R16, 3 ;  /* 0x4040000010157820 */ /* 0x008fca0000400000 */
[----:B------:R3:W-:Y:S02]  /*0730*/  STG.E desc[UR6][R18.64], R21 ;  /* 0x0000001512007986 */ /* 0x0007e4000c101906 */
.L_x_14:
[----:B------:R-:W-:Y:S05]  /*0740*/  BSYNC.RECONVERGENT B0 ;  /* 0x0000000000007941 */ /* 0x000fea0003800200 */
.L_x_13:
[----:B-1----:R-:W3:Y:S01]  /*0750*/  LDG.E R17, desc[UR6][R10.64+0xc] ;  /* 0x00000c060a117981 */ /* 0x002ee2000c1e1900 */
[----:B------:R-:W-:Y:S01]  /*0760*/  BSSY.RECONVERGENT B0, `(.L_x_15) ;  /* 0x0000006000007945 */ /* 0x000fe20003800200 */
[----:B---3--:R-:W-:-:S05]  /*0770*/  IMAD R19, R17, UR4, R0 ;  /* 0x0000000411137c24 */ /* 0x008fca000f8e0200 */
[----:B------:R-:W-:Y:S01]  /*0780*/  ISETP.GE.U32.AND P1, PT, R19, UR5, PT ;  /* 0x0000000513007c0c */ /* 0x000fe2000bf26070 */
[----:B------:R-:W-:-:S12]  /*0790*/  @P0 BRA `(.L_x_16) ;  /* 0x0000000000080947 */ /* 0x000fd80003800000 */
[----:B------:R-:W-:-:S05]  /*07a0*/  HFMA2 R17, -RZ, RZ, 0, 5.9604644775390625e-08 ;  /* 0x00000001ff117431 */ /* 0x000fca00000001ff */
[----:B------:R1:W-:Y:S02]  /*07b0*/  REDG.E.ADD.STRONG.GPU desc[UR6][R2.64], R17 ;  /* 0x000000110200798e */ /* 0x0003e4000c12e106 */
.L_x_16:
[----:B------:R-:W-:Y:S05]  /*07c0*/  BSYNC.RECONVERGENT B0 ;  /* 0x0000000000007941 */ /* 0x000fea0003800200 */
.L_x_15:
[----:B------:R-:W-:Y:S04]  /*07d0*/  BSSY.RECONVERGENT B0, `(.L_x_17) ;  /* 0x0000007000007945 */ /* 0x000fe80003800200 */
[----:B------:R-:W-:Y:S05]  /*07e0*/  @P1 BRA `(.L_x_18) ;  /* 0x0000000000141947 */ /* 0x000fea0003800000 */
[----:B01----:R-:W-:-:S06]  /*07f0*/  IMAD.WIDE R16, R19, 0x4, R4 ;  /* 0x0000000413107825 */ /* 0x003fcc00078e0204 */
[----:B------:R-:W3:Y:S01]  /*0800*/  LDG.E R16, desc[UR6][R16.64] ;  /* 0x0000000610107981 */ /* 0x000ee2000c1e1900 */
[----:B--2---:R-:W-:-:S04]  /*0810*/  IMAD.WIDE R18, R19, 0x4, R6 ;  /* 0x0000000413127825 */ /* 0x004fc800078e0206 */
[----:B---3--:R-:W-:-:S05]  /*0820*/  FMUL R21, R16, 3 ;  /* 0x4040000010157820 */ /* 0x008fca0000400000 */
[----:B------:R3:W-:Y:S02]  /*0830*/  STG.E desc[UR6][R18.64], R21 ;  /* 0x0000001512007986 */ /* 0x0007e4000c101906 */
.L_x_18:
[----:B------:R-:W-:Y:S05]  /*0840*/  BSYNC.RECONVERGENT B0 ;  /* 0x0000000000007941 */ /* 0x000fea0003800200 */
.L_x_17:
[----:B-1----:R-:W3:Y:S01]  /*0850*/  LDG.E R17, desc[UR6][R10.64+0x10] ;  /* 0x000010060a117981 */ /* 0x002ee2000c1e1900 */
[----:B------:R-:W-:Y:S01]  /*0860*/  BSSY.RECONVERGENT B0, `(.L_x_19) ;  /* 0x0000006000007945 */ /* 0x000fe20003800200 */
[----:B---3--:R-:W-:-:S05]  /*0870*/  IMAD R19, R17, UR4, R0 ;  /* 0x0000000411137c24 */ /* 0x008fca000f8e0200 */
[----:B------:R-:W-:Y:S01]  /*0880*/  ISETP.GE.U32.AND P1, PT, R19, UR5, PT ;  /* 0x0000000513007c0c */ /* 0x000fe2000bf26070 */
[----:B------:R-:W-:-:S12]  /*0890*/  @P0 BRA `(.L_x_20) ;  /* 0x0000000000080947 */ /* 0x000fd80003800000 */
[----:B------:R-:W-:-:S05]  /*08a0*/  MOV R17, 0x1 ;  /* 0x0000000100117802 */ /* 0x000fca0000000f00 */
[----:B------:R1:W-:Y:S02]  /*08b0*/  REDG.E.ADD.STRONG.GPU desc[UR6][R2.64], R17 ;  /* 0x000000110200798e */ /* 0x0003e4000c12e106 */
.L_x_20:
[----:B------:R-:W-:Y:S05]  /*08c0*/  BSYNC.RECONVERGENT B0 ;  /* 0x0000000000007941 */ /* 0x000fea0003800200 */
.L_x_19:
[----:B------:R-:W-:Y:S04]  /*08d0*/  BSSY.RECONVERGENT B0, `(.L_x_21) ;  /* 0x0000007000007945 */ /* 0x000fe80003800200 */
[----:B------:R-:W-:Y:S05]  /*08e0*/  @P1 BRA `(.L_x_22) ;  /* 0x0000000000141947 */ /* 0x000fea0003800000 */
[----:B01----:R-:W-:-:S06]  /*08f0*/  IMAD.WIDE R16, R19, 0x4, R4 ;  /* 0x0000000413107825 */ /* 0x003fcc00078e0204 */
[----:B------:R-:W3:Y:S01]  /*0900*/  LDG.E R16, desc[UR6][R16.64] ;  /* 0x0000000610107981 */ /* 0x000ee2000c1e1900 */
[----:B--2---:R-:W-:-:S04]  /*0910*/  IMAD.WIDE R18, R19, 0x4, R6 ;  /* 0x0000000413127825 */ /* 0x004fc800078e0206 */
[----:B---3--:R-:W-:-:S05]  /*0920*/  FMUL R21, R16, 3 ;  /* 0x4040000010157820 */ /* 0x008fca0000400000 */
[----:B------:R3:W-:Y:S02]  /*0930*/  STG.E desc[UR6][R18.64], R21 ;  /* 0x0000001512007986 */ /* 0x0007e4000c101906 */
.L_x_22:
[----:B------:R-:W-:Y:S05]  /*0940*/  BSYNC.RECONVERGENT B0 ;  /* 0x0000000000007941 */ /* 0x000fea0003800200 */
.L_x_21:
[----:B-1----:R-:W3:Y:S01]  /*0950*/  LDG.E R17, desc[UR6][R10.64+0x14] ;  /* 0x000014060a117981 */ /* 0x002ee2000c1e1900 */
[----:B------:R-:W-:Y:S01]  /*0960*/  BSSY.RECONVERGENT B0, `(.L_x_23) ;  /* 0x0000006000007945 */ /* 0x000fe20003800200 */
[----:B---3--:R-:W-:-:S05]  /*0970*/  IMAD R19, R17, UR4, R0 ;  /* 0x0000000411137c24 */ /* 0x008fca000f8e0200 */
[----:B------:R-:W-:Y:S01]  /*0980*/  ISETP.GE.U32.AND P1, PT, R19, UR5, PT ;  /* 0x0000000513007c0c */ /* 0x000fe2000bf26070 */
[----:B------:R-:W-:-:S12]  /*0990*/  @P0 BRA `(.L_x_24) ;  /* 0x0000000000080947 */ /* 0x000fd80003800000 */
[----:B------:R-:W-:-:S05]  /*09a0*/  HFMA2 R17, -RZ, RZ, 0, 5.9604644775390625e-08 ;  /* 0x00000001ff117431 */ /* 0x000fca00000001ff */
[----:B------:R1:W-:Y:S02]  /*09b0*/  REDG.E.ADD.STRONG.GPU desc[UR6][R2.64], R17 ;  /* 0x000000110200798e */ /* 0x0003e4000c12e106 */
.L_x_24:
[----:B------:R-:W-:Y:S05]  /*09c0*/  BSYNC.RECONVERGENT B0 ;  /* 0x0000000000007941 */ /* 0x000fea0003800200 */
.L_x_23:
[----:B------:R-:W-:Y:S04]  /*09d0*/  BSSY.RECONVERGENT B0, `(.L_x_25) ;  /* 0x0000007000007945 */ /* 0x000fe80003800200 */
[----:B------:R-:W-:Y:S05]  /*09e0*/  @P1 BRA `(.L_x_26) ;  /* 0x0000000000141947 */ /* 0x000fea0003800000 */
[----:B01----:R-:W-:-:S06]  /*09f0*/  IMAD.WIDE R16, R19, 0x4, R4 ;  /* 0x0000000413107825 */ /* 0x003fcc00078e0204 */
[----:B------:R-:W3:Y:S01]  /*0a00*/  LDG.E R16, desc[UR6][R16.64] ;  /* 0x0000000610107981 */ /* 0x000ee2000c1e1900 */
[----:B--2---:R-:W-:-:S04]  /*0a10*/  IMAD.WIDE R18, R19, 0x4, R6 ;  /* 0x0000000413127825 */ /* 0x004fc800078e0206 */
[----:B---3--:R-:W-:-:S05]  /*0a20*/  FMUL R21, R16, 3 ;  /* 0x4040000010157820 */ /* 0x008fca0000400000 */
[----:B------:R3:W-:Y:S02]  /*0a30*/  STG.E desc[UR6][R18.64], R21 ;  /* 0x0000001512007986 */ /* 0x0007e4000c101906 */
.L_x_26:
[----:B------:R-:W-:Y:S05]  /*0a40*/  BSYNC.RECONVERGENT B0 ;  /* 0x0000000000007941 */ /* 0x000fea0003800200 */
.L_x_25:
[----:B-1----:R-:W3:Y:S01]  /*0a50*/  LDG.E R17, desc[UR6][R10.64+0x18] ;  /* 0x000018060a117981 */ /* 0x002ee2000c1e1900 */
[----:B------:R-:W-:Y:S01]  /*0a60*/  BSSY.RECONVERGENT B0, `(.L_x_27) ;  /* 0x0000006000007945 */ /* 0x000fe20003800200 */
[----:B---3--:R-:W-:-:S05]  /*0a70*/  IMAD R19, R17, UR4, R0 ;  /* 0x0000000411137c24 */ /* 0x008fca000f8e0200 */
[----:B------:R-:W-:Y:S01]  /*0a80*/  ISETP.GE.U32.AND P1, PT, R19, UR5, PT ;  /* 0x0000000513007c0c */ /* 0x000fe2000bf26070 */
[----:B------:R-:W-:-:S12]  /*0a90*/  @P0 BRA `(.L_x_28) ;  /* 0x0000000000080947 */ /* 0x000fd80003800000 */
[----:B------:R-:W-:-:S05]  /*0aa0*/  MOV R17, 0x1 ;  /* 0x0000000100117802 */ /* 0x000fca0000000f00 */
[----:B------:R1:W-:Y:S02]  /*0ab0*/  REDG.E.ADD.STRONG.GPU desc[UR6][R2.64], R17 ;  /* 0x000000110200798e */ /* 0x0003e4000c12e106 */
.L_x_28:
[----:B------:R-:W-:Y:S05]  /*0ac0*/  BSYNC.RECONVERGENT B0 ;  /* 0x0000000000007941 */ /* 0x000fea0003800200 */
.L_x_27:
[----:B------:R-:W-:Y:S04]  /*0ad0*/  BSSY.RECONVERGENT B0, `(.L_x_29) ;  /* 0x0000007000007945 */ /* 0x000fe80003800200 */
[----:B------:R-:W-:Y:S05]  /*0ae0*/  @P1 BRA `(.L_x_30) ;  /* 0x0000000000141947 */ /* 0x000fea0003800000 */
[----:B01----:R-:W-:-:S06]  /*0af0*/  IMAD.WIDE R16, R19, 0x4, R4 ;  /* 0x0000000413107825 */ /* 0x003fcc00078e0204 */
[----:B------:R-:W3:Y:S01]  /*0b00*/  LDG.E R16, desc[UR6][R16.64] ;  /* 0x0000000610107981 */ /* 0x000ee2000c1e1900 */
[----:B--2---:R-:W-:-:S04]  /*0b10*/  IMAD.WIDE R18, R19, 0x4, R6 ;  /* 0x0000000413127825 */ /* 0x004fc800078e0206 */
[----:B---3--:R-:W-:-:S05]  /*0b20*/  FMUL R21, R16, 3 ;  /* 0x4040000010157820 */ /* 0x008fca0000400000 */
[----:B------:R3:W-:Y:S02]  /*0b30*/  STG.E desc[UR6][R18.64], R21 ;  /* 0x0000001512007986 */ /* 0x0007e4000c101906 */
.L_x_30:
[----:B------:R-:W-:Y:S05]  /*0b40*/  BSYNC.RECONVERGENT B0 ;  /* 0x0000000000007941 */ /* 0x000fea0003800200 */
.L_x_29:
[----:B------:R-:W1:Y:S01]  /*0b50*/  LDG.E R11, desc[UR6][R10.64+0x1c] ;  /* 0x00001c060a0b7981 */ /* 0x000e62000c1e1900 */
[----:B------:R-:W-:Y:S01]  /*0b60*/  IADD3 R14, PT, PT, R14, 0x8, RZ ;  /* 0x000000080e0e7810 */ /* 0x000fe20007ffe0ff */
[----:B------:R-:W-:Y:S03]  /*0b70*/  BSSY.RECONVERGENT B0, `(.L_x_31) ;  /* 0x0000007000007945 */ /* 0x000fe60003800200 */
[----:B------:R-:W-:Y:S01]  /*0b80*/  ISETP.NE.AND P2, PT, R14, RZ, PT ;  /* 0x000000ff0e00720c */ /* 0x000fe20003f45270 */
[----:B-1----:R-:W-:-:S05]  /*0b90*/  IMAD R17, R11, UR4, R0 ;  /* 0x000000040b117c24 */ /* 0x002fca000f8e0200 */
[----:B------:R-:W-:Y:S01]  /*0ba0*/  ISETP.GE.U32.AND P1, PT, R17, UR5, PT ;  /* 0x0000000511007c0c */ /* 0x000fe2000bf26070 */
[----:B------:R-:W-:-:S12]  /*0bb0*/  @P0 BRA `(.L_x_32) ;  /* 0x0000000000080947 */ /* 0x000fd80003800000 */
[----:B------:R-:W-:-:S05]  /*0bc0*/  HFMA2 R11, -RZ, RZ, 0, 5.9604644775390625e-08 ;  /* 0x00000001ff0b7431 */ /* 0x000fca00000001ff */
[----:B------:R1:W-:Y:S02]  /*0bd0*/  REDG.E.ADD.STRONG.GPU desc[UR6][R2.64], R11 ;  /* 0x0000000b0200798e */ /* 0x0003e4000c12e106 */
.L_x_32:
[----:B------:R-:W-:Y:S05]  /*0be0*/  BSYNC.RECONVERGENT B0 ;  /* 0x0000000000007941 */ /* 0x000fea0003800200 */
.L_x_31:
[----:B------:R-:W-:Y:S04]  /*0bf0*/  BSSY.RECONVERGENT B0, `(.L_x_33) ;  /* 0x0000007000007945 */ /* 0x000fe80003800200 */
[----:B------:R-:W-:Y:S05]  /*0c00*/  @P1 BRA `(.L_x_34) ;  /* 0x0000000000141947 */ /* 0x000fea0003800000 */
[----:B01----:R-:W-:-:S06]  /*0c10*/  IMAD.WIDE R10, R17, 0x4, R4 ;  /* 0x00000004110a7825 */ /* 0x003fcc00078e0204 */
[----:B------:R-:W3:Y:S01]  /*0c20*/  LDG.E R10, desc[UR6][R10.64] ;  /* 0x000000060a0a7981 */ /* 0x000ee2000c1e1900 */
[----:B--2---:R-:W-:-:S04]  /*0c30*/  IMAD.WIDE R16, R17, 0x4, R6 ;  /* 0x0000000411107825 */ /* 0x004fc800078e0206 */
[----:B---3--:R-:W-:-:S05]  /*0c40*/  FMUL R19, R10, 3 ;  /* 0x404000000a137820 */ /* 0x008fca0000400000 */
[----:B------:R4:W-:Y:S02]  /*0c50*/  STG.E desc[UR6][R16.64], R19 ;  /* 0x0000001310007986 */ /* 0x0009e4000c101906 */
.L_x_34:
[----:B------:R-:W-:Y:S05]  /*0c60*/  BSYNC.RECONVERGENT B0 ;  /* 0x0000000000007941 */ /* 0x000fea0003800200 */
.L_x_33:
[----:B------:R-:W-:Y:S01]  /*0c70*/  IADD3 R13, PT, PT, R13, 0x8, RZ ;  /* 0x000000080d0d7810 */ /* 0x000fe20007ffe0ff */
[----:B------:R-:W-:Y:S06]  /*0c80*/  @P2 BRA `(.L_x_35) ;  /* 0xfffffff400e82947 */ /* 0x000fec000383ffff */
.L_x_2:
[----:B------:R-:W-:-:S13]  /*0c90*/  ISETP.NE.AND P1, PT, R15, RZ, PT ;  /* 0x000000ff0f00720c */ /* 0x000fda0003f25270 */
[----:B------:R-:W-:Y:S05]  /*0ca0*/  @!P1 EXIT ;  /* 0x000000000000994d */ /* 0x000fea0003800000 */
[----:B------:R-:W-:Y:S02]  /*0cb0*/  ISETP.GE.U32.AND P1, PT, R15, 0x4, PT ;  /* 0x000000040f00780c */ /* 0x000fe40003f26070 */
[----:B------:R-:W-:-:S11]  /*0cc0*/  LOP3.LUT R10, R12, 0x3, RZ, 0xc0, !PT ;  /* 0x000000030c0a7812 */ /* 0x000fd600078ec0ff */
[----:B------:R-:W-:Y:S05]  /*0cd0*/  @!P1 BRA `(.L_x_36) ;  /* 0x0000000400309947 */ /* 0x000fea0003800000 */
[----:B0-----:R-:W0:Y:S01]  /*0ce0*/  LDC.64 R4, c[0x0][0x3a0] ;  /* 0x0000e800ff047b82 */ /* 0x001e220000000a00 */
[----:B------:R-:W5:Y:S01]  /*0cf0*/  LDCU UR5, c[0x0][0x390] ;  /* 0x00007200ff0577ac */ /* 0x000f620008000800 */
[----:B0-----:R-:W-:-:S05]  /*0d00*/  IMAD.WIDE R4, R13, 0x4, R4 ;  /* 0x000000040d047825 */ /* 0x001fca00078e0204 */
[----:B--2---:R-:W1:Y:S01]  /*0d10*/  LDG.E R7, desc[UR6][R4.64] ;  /* 0x0000000604077981 */ /* 0x004e62000c1e1900 */
[----:B------:R-:W-:Y:S01]  /*0d20*/  BSSY.RECONVERGENT B0, `(.L_x_37) ;  /* 0x0000006000007945 */ /* 0x000fe20003800200 */
[----:B-1----:R-:W-:-:S05]  /*0d30*/  IMAD R11, R7, UR4, R0 ;  /* 0x00000004070b7c24 */ /* 0x002fca000f8e0200 */
[----:B-----5:R-:W-:Y:S01]  /*0d40*/  ISETP.GE.U32.AND P1, PT, R11, UR5, PT ;  /* 0x000000050b007c0c */ /* 0x020fe2000bf26070 */
[----:B------:R-:W-:-:S12]  /*0d50*/  @P0 BRA `(.L_x_38) ;  /* 0x0000000000080947 */ /* 0x000fd80003800000 */
[----:B------:R-:W-:-:S05]  /*0d60*/  MOV R7, 0x1 ;  /* 0x0000000100077802 */ /* 0x000fca0000000f00 */
[----:B------:R0:W-:Y:S02]  /*0d70*/  REDG.E.ADD.STRONG.GPU desc[UR6][R2.64], R7 ;  /* 0x000000070200798e */ /* 0x0001e4000c12e106 */
.L_x_38:
[----:B------:R-:W-:Y:S05]  /*0d80*/  BSYNC.RECONVERGENT B0 ;  /* 0x0000000000007941 */ /* 0x000fea0003800200 */
.L_x_37:
[----:B------:R-:W-:Y:S04]  /*0d90*/  BSSY.RECONVERGENT B0, `(.L_x_39) ;  /* 0x0000009000007945 */ /* 0x000fe80003800200 */
[----:B------:R-:W-:Y:S05]  /*0da0*/  @P1 BRA `(.L_x_40) ;  /* 0x00000000001c1947 */ /* 0x000fea0003800000 */
[----:B0-----:R-:W0:Y:S08]  /*0db0*/  LDC.64 R6, c[0x0][0x380] ;  /* 0x0000e000ff067b82 */ /* 0x001e300000000a00 */
[----:B------:R-:W1:Y:S01]  /*0dc0*/  LDC.64 R8, c[0x0][0x388] ;  /* 0x0000e200ff087b82 */ /* 0x000e620000000a00 */
[----:B0-----:R-:W-:-:S06]  /*0dd0*/  IMAD.WIDE R6, R11, 0x4, R6 ;  /* 0x000000040b067825 */ /* 0x001fcc00078e0206 */
[----:B------:R-:W2:Y:S01]  /*0de0*/  LDG.E R6, desc[UR6][R6.64] ;  /* 0x0000000606067981 */ /* 0x000ea2000c1e1900 */
[----:B-1----:R-:W-:-:S04]  /*0df0*/  IMAD.WIDE R8, R11, 0x4, R8 ;  /* 0x000000040b087825 */ /* 0x002fc800078e0208 */
[----:B--2---:R-:W-:-:S05]  /*0e00*/  FMUL R11, R6, 3 ;  /* 0x40400000060b7820 */ /* 0x004fca0000400000 */
[----:B------:R1:W-:Y:S02]  /*0e10*/  STG.E desc[UR6][R8.64], R11 ;  /* 0x0000000b08007986 */ /* 0x0003e4000c101906 */
.L_x_40:
[----:B------:R-:W-:Y:S05]  /*0e20*/  BSYNC.RECONVERGENT B0 ;  /* 0x0000000000007941 */ /* 0x000fea0003800200 */
.L_x_39:
[----:B0-----:R-:W1:Y:S01]  /*0e30*/  LDG.E R7, desc[UR6][R4.64+0x4] ;  /* 0x0000040604077981 */ /* 0x001e62000c1e1900 */
[----:B------:R-:W-:Y:S01]  /*0e40*/  BSSY.RECONVERGENT B0, `(.L_x_41) ;  /* 0x0000006000007945 */ /* 0x000fe20003800200 */
[----:B-1----:R-:W-:-:S05]  /*0e50*/  IMAD R11, R7, UR4, R0 ;  /* 0x00000004070b7c24 */ /* 0x002fca000f8e0200 */
[----:B------:R-:W-:Y:S01]  /*0e60*/  ISETP.GE.U32.AND P1, PT, R11, UR5, PT ;  /* 0x000000050b007c0c */ /* 0x000fe2000bf26070 */
[----:B------:R-:W-:-:S12]  /*0e70*/  @P0 BRA `(.L_x_42) ;  /* 0x0000000000080947 */ /* 0x000fd80003800000 */
[----:B------:R-:W-:-:S05]  /*0e80*/  HFMA2 R7, -RZ, RZ, 0, 5.9604644775390625e-08 ;  /* 0x00000001ff077431 */ /* 0x000fca00000001ff */
[----:B------:R0:W-:Y:S02]  /*0e90*/  REDG.E.ADD.STRONG.GPU desc[UR6][R2.64], R7 ;  /* 0x000000070200798e */ /* 0x0001e4000c12e106 */
.L_x_42:
[----:B------:R-:W-:Y:S05]  /*0ea0*/  BSYNC.RECONVERGENT B0 ;  /* 0x0000000000007941 */ /* 0x000fea0003800200 */
.L_x_41:
        /* <DEDUP_REMOVED lines=9> */
.L_x_44:
[----:B------:R-:W-:Y:S05]  /*0f40*/  BSYNC.RECONVERGENT B0 ;  /* 0x0000000000007941 */ /* 0x000fea0003800200 */
.L_x_43:
[----:B0-----:R-:W1:Y:S01]  /*0f50*/  LDG.E R7, desc[UR6][R4.64+0x8] ;  /* 0x0000080604077981 */ /* 0x001e62000c1e1900 */
[----:B------:R-:W-:Y:S01]  /*0f60*/  BSSY.RECONVERGENT B0, `(.L_x_45) ;  /* 0x0000006000007945 */ /* 0x000fe20003800200 */
[----:B-1----:R-:W-:-:S05]  /*0f70*/  IMAD R11, R7, UR4, R0 ;  /* 0x00000004070b7c24 */ /* 0x002fca000f8e0200 */
[----:B------:R-:W-:Y:S01]  /*0f80*/  ISETP.GE.U32.AND P1, PT, R11, UR5, PT ;  /* 0x000000050b007c0c */ /* 0x000fe2000bf26070 */
[----:B------:R-:W-:-:S12]  /*0f90*/  @P0 BRA `(.L_x_46) ;  /* 0x0000000000080947 */ /* 0x000fd80003800000 */
[----:B------:R-:W-:-:S05]  /*0fa0*/  MOV R7, 0x1 ;  /* 0x0000000100077802 */ /* 0x000fca0000000f00 */
[----:B------:R0:W-:Y:S02]  /*0fb0*/  REDG.E.ADD.STRONG.GPU desc[UR6][R2.64], R7 ;  /* 0x000000070200798e */ /* 0x0001e4000c12e106 */
.L_x_46:
[----:B------:R-:W-:Y:S05]  /*0fc0*/  BSYNC.RECONVERGENT B0 ;  /* 0x0000000000007941 */ /* 0x000fea0003800200 */
.L_x_45:
        /* <DEDUP_REMOVED lines=9> */
.L_x_48:
[----:B------:R-:W-:Y:S05]  /*1060*/  BSYNC.RECONVERGENT B0 ;  /* 0x0000000000007941 */ /* 0x000fea0003800200 */
.L_x_47:
[----:B------:R-:W1:Y:S01]  /*1070*/  LDG.E R5, desc[UR6][R4.64+0xc] ;  /* 0x00000c0604057981 */ /* 0x000e62000c1e1900 */
[----:B------:R-:W-:Y:S01]  /*1080*/  BSSY.RECONVERGENT B0, `(.L_x_49) ;  /* 0x0000006000007945 */ /* 0x000fe20003800200 */
[----:B-1----:R-:W-:-:S05]  /*1090*/  IMAD R9, R5, UR4, R0 ;  /* 0x0000000405097c24 */ /* 0x002fca000f8e0200 */
[----:B------:R-:W-:Y:S01]  /*10a0*/  ISETP.GE.U32.AND P1, PT, R9, UR5, PT ;  /* 0x0000000509007c0c */ /* 0x000fe2000bf26070 */
[----:B------:R-:W-:-:S12]  /*10b0*/  @P0 BRA `(.L_x_50) ;  /* 0x0000000000080947 */ /* 0x000fd80003800000 */
[----:B------:R-:W-:-:S05]  /*10c0*/  HFMA2 R5, -RZ, RZ, 0, 5.9604644775390625e-08 ;  /* 0x00000001ff057431 */ /* 0x000fca00000001ff */
[----:B------:R1:W-:Y:S02]  /*10d0*/  REDG.E.ADD.STRONG.GPU desc[UR6][R2.64], R5 ;  /* 0x000000050200798e */ /* 0x0003e4000c12e106 */
.L_x_50:
[----:B------:R-:W-:Y:S05]  /*10e0*/  BSYNC.RECONVERGENT B0 ;  /* 0x0000000000007941 */ /* 0x000fea0003800200 */
.L_x_49:
[----:B------:R-:W-:Y:S04]  /*10f0*/  BSSY.RECONVERGENT B0, `(.L_x_51) ;  /* 0x0000009000007945 */ /* 0x000fe80003800200 */
[----:B------:R-:W-:Y:S05]  /*1100*/  @P1 BRA `(.L_x_52) ;  /* 0x00000000001c1947 */ /* 0x000fea0003800000 */
[----:B-1----:R-:W1:Y:S08]  /*1110*/  LDC.64 R4, c[0x0][0x380] ;  /* 0x0000e000ff047b82 */ /* 0x002e700000000a00 */
[----:B0-----:R-:W0:Y:S01]  /*1120*/  LDC.64 R6, c[0x0][0x388] ;  /* 0x0000e200ff067b82 */ /* 0x001e220000000a00 */
[----:B-1----:R-:W-:-:S06]  /*1130*/  IMAD.WIDE R4, R9, 0x4, R4 ;  /* 0x0000000409047825 */ /* 0x002fcc00078e0204 */
[----:B------:R-:W2:Y:S01]  /*1140*/  LDG.E R4, desc[UR6][R4.64] ;  /* 0x0000000604047981 */ /* 0x000ea2000c1e1900 */
[----:B0-----:R-:W-:-:S04]  /*1150*/  IMAD.WIDE R6, R9, 0x4, R6 ;  /* 0x0000000409067825 */ /* 0x001fc800078e0206 */
[----:B--2---:R-:W-:-:S05]  /*1160*/  FMUL R9, R4, 3 ;  /* 0x4040000004097820 */ /* 0x004fca0000400000 */
[----:B------:R2:W-:Y:S02]  /*1170*/  STG.E desc[UR6][R6.64], R9 ;  /* 0x0000000906007986 */ /* 0x0005e4000c101906 */
.L_x_52:
[----:B------:R-:W-:Y:S05]  /*1180*/  BSYNC.RECONVERGENT B0 ;  /* 0x0000000000007941 */ /* 0x000fea0003800200 */
.L_x_51:
[----:B------:R-:W-:-:S07]  /*1190*/  IADD3 R13, PT, PT, R13, 0x4, RZ ;  /* 0x000000040d0d7810 */ /* 0x000fce0007ffe0ff */
.L_x_36:
[----:B------:R-:W-:-:S13]  /*11a0*/  ISETP.NE.AND P1, PT, R10, RZ, PT ;  /* 0x000000ff0a00720c */ /* 0x000fda0003f25270 */
[----:B------:R-:W-:Y:S05]  /*11b0*/  @!P1 EXIT ;  /* 0x000000000000994d */ /* 0x000fea0003800000 */
[----:B------:R-:W-:-:S13]  /*11c0*/  ISETP.NE.AND P1, PT, R10, 0x1, PT ;  /* 0x000000010a00780c */ /* 0x000fda0003f25270 */
[----:B------:R-:W-:Y:S05]  /*11d0*/  @!P1 BRA `(.L_x_53) ;  /* 0x0000000000a09947 */ /* 0x000fea0003800000 */
[----:B01----:R-:W2:Y:S01]  /*11e0*/  LDC.64 R4, c[0x0][0x3a0] ;  /* 0x0000e800ff047b82 */ /* 0x003ea20000000a00 */
[----:B------:R-:W0:Y:S01]  /*11f0*/  LDCU UR5, c[0x0][0x390] ;  /* 0x00007200ff0577ac */ /* 0x000e220008000800 */
[----:B--2---:R-:W-:-:S05]  /*1200*/  IMAD.WIDE R8, R13, 0x4, R4 ;  /* 0x000000040d087825 */ /* 0x004fca00078e0204 */
[----:B------:R-:W2:Y:S01]  /*1210*/  LDG.E R5, desc[UR6][R8.64] ;  /* 0x0000000608057981 */ /* 0x000ea2000c1e1900 */
[----:B------:R-:W-:Y:S01]  /*1220*/  BSSY.RECONVERGENT B0, `(.L_x_54) ;  /* 0x0000006000007945 */ /* 0x000fe20003800200 */
[----:B--2---:R-:W-:-:S05]  /*1230*/  IMAD R11, R5, UR4, R0 ;  /* 0x00000004050b7c24 */ /* 0x004fca000f8e0200 */
[----:B0-----:R-:W-:Y:S01]  /*1240*/  ISETP.GE.U32.AND P1, PT, R11, UR5, PT ;  /* 0x000000050b007c0c */ /* 0x001fe2000bf26070 */
[----:B------:R-:W-:-:S12]  /*1250*/  @P0 BRA `(.L_x_55) ;  /* 0x0000000000080947 */ /* 0x000fd80003800000 */
[----:B------:R-:W-:-:S05]  /*1260*/  MOV R5, 0x1 ;  /* 0x0000000100057802 */ /* 0x000fca0000000f00 */
[----:B------:R0:W-:Y:S02]  /*1270*/  REDG.E.ADD.STRONG.GPU desc[UR6][R2.64], R5 ;  /* 0x000000050200798e */ /* 0x0001e4000c12e106 */
.L_x_55:
[----:B------:R-:W-:Y:S05]  /*1280*/  BSYNC.RECONVERGENT B0 ;  /* 0x0000000000007941 */ /* 0x000fea0003800200 */
.L_x_54:
        /* <DEDUP_REMOVED lines=9> */
.L_x_57:
[----:B------:R-:W-:Y:S05]  /*1320*/  BSYNC.RECONVERGENT B0 ;  /* 0x0000000000007941 */ /* 0x000fea0003800200 */
.L_x_56:
[----:B------:R-:W1:Y:S01]  /*1330*/  LDG.E R9, desc[UR6][R8.64+0x4] ;  /* 0x0000040608097981 */ /* 0x000e62000c1e1900 */
[----:B------:R-:W-:Y:S01]  /*1340*/  BSSY.RECONVERGENT B0, `(.L_x_58) ;  /* 0x0000006000007945 */ /* 0x000fe20003800200 */
[----:B-1----:R-:W-:-:S05]  /*1350*/  IMAD R11, R9, UR4, R0 ;  /* 0x00000004090b7c24 */ /* 0x002fca000f8e0200 */
[----:B------:R-:W-:Y:S01]  /*1360*/  ISETP.GE.U32.AND P1, PT, R11, UR5, PT ;  /* 0x000000050b007c0c */ /* 0x000fe2000bf26070 */
[----:B------:R-:W-:-:S12]  /*1370*/  @P0 BRA `(.L_x_59) ;  /* 0x0000000000080947 */ /* 0x000fd80003800000 */
[----:B0-----:R-:W-:-:S05]  /*1380*/  HFMA2 R5, -RZ, RZ, 0, 5.9604644775390625e-08 ;  /* 0x00000001ff057431 */ /* 0x001fca00000001ff */
[----:B------:R1:W-:Y:S02]  /*1390*/  REDG.E.ADD.STRONG.GPU desc[UR6][R2.64], R5 ;  /* 0x000000050200798e */ /* 0x0003e4000c12e106 */
.L_x_59:
[----:B------:R-:W-:Y:S05]  /*13a0*/  BSYNC.RECONVERGENT B0 ;  /* 0x0000000000007941 */ /* 0x000fea0003800200 */
.L_x_58:
[----:B------:R-:W-:Y:S04]  /*13b0*/  BSSY.RECONVERGENT B0, `(.L_x_60) ;  /* 0x0000009000007945 */ /* 0x000fe80003800200 */
[----:B------:R-:W-:Y:S05]  /*13c0*/  @P1 BRA `(.L_x_61) ;  /* 0x00000000001c1947 */ /* 0x000fea0003800000 */
[----:B01----:R-:W0:Y:S08]  /*13d0*/  LDC.64 R4, c[0x0][0x380] ;  /* 0x0000e000ff047b82 */ /* 0x003e300000000a00 */
[----:B------:R-:W1:Y:S01]  /*13e0*/  LDC.64 R6, c[0x0][0x388] ;  /* 0x0000e200ff067b82 */ /* 0x000e620000000a00 */
[----:B0-----:R-:W-:-:S06]  /*13f0*/  IMAD.WIDE R4, R11, 0x4, R4 ;  /* 0x000000040b047825 */ /* 0x001fcc00078e0204 */
[----:B------:R-:W2:Y:S01]  /*1400*/  LDG.E R4, desc[UR6][R4.64] ;  /* 0x0000000604047981 */ /* 0x000ea2000c1e1900 */
[----:B-1----:R-:W-:-:S04]  /*1410*/  IMAD.WIDE R6, R11, 0x4, R6 ;  /* 0x000000040b067825 */ /* 0x002fc800078e0206 */
[----:B--2---:R-:W-:-:S05]  /*1420*/  FMUL R9, R4, 3 ;  /* 0x4040000004097820 */ /* 0x004fca0000400000 */
[----:B------:R2:W-:Y:S02]  /*1430*/  STG.E desc[UR6][R6.64], R9 ;  /* 0x0000000906007986 */ /* 0x0005e4000c101906 */
.L_x_61:
[----:B------:R-:W-:Y:S05]  /*1440*/  BSYNC.RECONVERGENT B0 ;  /* 0x0000000000007941 */ /* 0x000fea0003800200 */
.L_x_60:
[----:B------:R-:W-:-:S07]  /*1450*/  IADD3 R13, PT, PT, R13, 0x2, RZ ;  /* 0x000000020d0d7810 */ /* 0x000fce0007ffe0ff */
.L_x_53:
[----:B------:R-:W-:-:S04]  /*1460*/  LOP3.LUT R12, R12, 0x1, RZ, 0xc0, !PT ;  /* 0x000000010c0c7812 */ /* 0x000fc800078ec0ff */
[----:B------:R-:W-:-:S13]  /*1470*/  ISETP.NE.U32.AND P1, PT, R12, 0x1, PT ;  /* 0x000000010c00780c */ /* 0x000fda0003f25070 */
[----:B------:R-:W-:Y:S05]  /*1480*/  @P1 EXIT ;  /* 0x000000000000194d */ /* 0x000fea0003800000 */
[----:B01----:R-:W0:Y:S02]  /*1490*/  LDC.64 R4, c[0x0][0x3a0] ;  /* 0x0000e800ff047b82 */ /* 0x003e240000000a00 */
[----:B0-----:R-:W-:-:S06]  /*14a0*/  IMAD.WIDE R4, R13, 0x4, R4 ;  /* 0x000000040d047825 */ /* 0x001fcc00078e0204 */
[----:B------:R0:W5:Y:S01]  /*14b0*/  LDG.E R5, desc[UR6][R4.64] ;  /* 0x0000000604057981 */ /* 0x000162000c1e1900 */
[----:B------:R-:W-:Y:S04]  /*14c0*/  BSSY.RECONVERGENT B0, `(.L_x_62) ;  /* 0x0000004000007945 */ /* 0x000fe80003800200 */
[----:B------:R-:W-:Y:S05]  /*14d0*/  @P0 BRA `(.L_x_63) ;  /* 0x0000000000080947 */ /* 0x000fea0003800000 */
[----:B--2---:R-:W-:-:S05]  /*14e0*/  MOV R7, 0x1 ;  /* 0x0000000100077802 */ /* 0x004fca0000000f00 */
[----:B------:R1:W-:Y:S02]  /*14f0*/  REDG.E.ADD.STRONG.GPU desc[UR6][R2.64], R7 ;  /* 0x000000070200798e */ /* 0x0003e4000c12e106 */
.L_x_63:
[----:B------:R-:W-:Y:S05]  /*1500*/  BSYNC.RECONVERGENT B0 ;  /* 0x0000000000007941 */ /* 0x000fea0003800200 */
.L_x_62:
[----:B------:R-:W0:Y:S01]  /*1510*/  LDCU UR5, c[0x0][0x390] ;  /* 0x00007200ff0577ac */ /* 0x000e220008000800 */
[----:B-12--5:R-:W-:-:S05]  /*1520*/  IMAD R7, R5, UR4, R0 ;  /* 0x0000000405077c24 */ /* 0x026fca000f8e0200 */
[----:B0-----:R-:W-:-:S13]  /*1530*/  ISETP.GE.U32.AND P0, PT, R7, UR5, PT ;  /* 0x0000000507007c0c */ /* 0x001fda000bf06070 */
[----:B------:R-:W-:Y:S05]  /*1540*/  @P0 EXIT ;  /* 0x000000000000094d */ /* 0x000fea0003800000 */
[----:B------:R-:W0:Y:S08]  /*1550*/  LDC.64 R2, c[0x0][0x380] ;  /* 0x0000e000ff027b82 */ /* 0x000e300000000a00 */
[----:B------:R-:W1:Y:S01]  /*1560*/  LDC.64 R4, c[0x0][0x388] ;  /* 0x0000e200ff047b82 */ /* 0x000e620000000a00 */
[----:B0-----:R-:W-:-:S06]  /*1570*/  IMAD.WIDE R2, R7, 0x4, R2 ;  /* 0x0000000407027825 */ /* 0x001fcc00078e0202 */
[----:B------:R-:W2:Y:S01]  /*1580*/  LDG.E R2, desc[UR6][R2.64] ;  /* 0x0000000602027981 */ /* 0x000ea2000c1e1900 */
[----:B-1----:R-:W-:-:S04]  /*1590*/  IMAD.WIDE R4, R7, 0x4, R4 ;  /* 0x0000000407047825 */ /* 0x002fc800078e0204 */
[----:B--2---:R-:W-:-:S05]  /*15a0*/  FMUL R7, R2, 3 ;  /* 0x4040000002077820 */ /* 0x004fca0000400000 */
[----:B------:R-:W-:Y:S01]  /*15b0*/  STG.E desc[UR6][R4.64], R7 ;  /* 0x0000000704007986 */ /* 0x000fe2000c101906 */
[----:B------:R-:W-:Y:S05]  /*15c0*/  EXIT ;  /* 0x000000000000794d */ /* 0x000fea0003800000 */
.L_x_64:
[----:B------:R-:W-:-:S00]  /*15d0*/  BRA `(.L_x_64) ;  /* 0xfffffffc00fc7947 */ /* 0x000fc0000383ffff */
[----:B------:R-:W-:-:S00]  /*15e0*/  NOP ;  /* 0x0000000000007918 */ /* 0x000fc00000000000 */
        /* <DEDUP_REMOVED lines=9> */
.L_x_130:


//--------------------- .text._Z7kernel1PfS_iPjS0_jjPi --------------------------
	.section	.text._Z7kernel1PfS_iPjS0_jjPi,"ax",@progbits
	.align	128
        .global         _Z7kernel1PfS_iPjS0_jjPi
        .type           _Z7kernel1PfS_iPjS0_jjPi,@function
        .size           _Z7kernel1PfS_iPjS0_jjPi,(.L_x_131 - _Z7kernel1PfS_iPjS0_jjPi)
        .other          _Z7kernel1PfS_iPjS0_jjPi,@"STO_CUDA_ENTRY STV_DEFAULT"
_Z7kernel1PfS_iPjS0_jjPi:
.text._Z7kernel1PfS_iPjS0_jjPi:
        /* <DEDUP_REMOVED lines=15> */
.L_x_66:
[----:B------:R-:W-:Y:S05]  /*00f0*/  BSYNC.RECONVERGENT B0 ;  /* 0x0000000000007941 */ /* 0x000fea0003800200 */
.L_x_65:
        /* <DEDUP_REMOVED lines=29> */
[----:B------:R-:W-:-:S13]  /*02d0*/  ISETP.GT.U32.AND P1, PT, R2, 0x7, PT ;  /* 0x000000070200780c */ /* 0x000fda0003f24070 */
[----:B------:R-:W-:Y:S05]  /*02e0*/  @P1 EXIT ;  /* 0x000000000000194d */ /* 0x000fea0003800000 */
        /* <DEDUP_REMOVED lines=9> */
[----:B------:R-:W-:Y:S01]  /*0380*/  IADD3 R6, PT, PT, R3, R6, RZ ;  /* 0x0000000603067210 */ /* 0x000fe20007ffe0ff */
[----:B0-----:R-:W-:-:S03]  /*0390*/  IMAD.WIDE.U32 R2, R2, 0x4, R4 ;  /* 0x0000000402027825 */ /* 0x001fc600078e0004 */
[----:B------:R-:W-:-:S13]  /*03a0*/  ISETP.GT.U32.AND P1, PT, R6, -0x8, PT ;  /* 0xfffffff80600780c */ /* 0x000fda0003f24070 */
[----:B-1----:R-:W-:Y:S05]  /*03b0*/  @P1 BRA `(.L_x_67) ;  /* 0x0000000800301947 */ /* 0x002fea0003800000 */
[----:B------:R-:W0:Y:S01]  /*03c0*/  LDC.64 R4, c[0x0][0x380] ;  /* 0x0000e000ff047b82 */ /* 0x000e220000000a00 */
[----:B------:R-:W-:Y:S01]  /*03d0*/  LOP3.LUT R14, R12, 0xfffffff8, RZ, 0xc0, !PT ;  /* 0xfffffff80c0e7812 */ /* 0x000fe200078ec0ff */
[----:B------:R-:W1:Y:S03]  /*03e0*/  LDCU UR5, c[0x0][0x390] ;  /* 0x00007200ff0577ac */ /* 0x000e660008000800 */
[----:B------:R-:W-:-:S03]  /*03f0*/  IADD3 R14, PT, PT, -R14, RZ, RZ ;  /* 0x000000ff0e0e7210 */ /* 0x000fc60007ffe1ff */
[----:B------:R-:W2:Y:S08]  /*0400*/  LDC.64 R6, c[0x0][0x388] ;  /* 0x0000e200ff067b82 */ /* 0x000eb00000000a00 */
[----:B------:R-:W3:Y:S02]  /*0410*/  LDC.64 R8, c[0x0][0x3a0] ;  /* 0x0000e800ff087b82 */ /* 0x000ee40000000a00 */
.L_x_100:
        /* <DEDUP_REMOVED lines=8> */
.L_x_69:
[----:B------:R-:W-:Y:S05]  /*04a0*/  BSYNC.RECONVERGENT B0 ;  /* 0x0000000000007941 */ /* 0x000fea0003800200 */
.L_x_68:
[----:B------:R-:W-:Y:S04]  /*04b0*/  BSSY.RECONVERGENT B0, `(.L_x_70) ;  /* 0x0000007000007945 */ /* 0x000fe80003800200 */
[----:B------:R-:W-:Y:S05]  /*04c0*/  @P1 BRA `(.L_x_71) ;  /* 0x0000000000141947 */ /* 0x000fea0003800000 */
[----:B01----:R-:W-:-:S06]  /*04d0*/  IMAD.WIDE R16, R19, 0x4, R4 ;  /* 0x0000000413107825 */ /* 0x003fcc00078e0204 */
[----:B------:R-:W3:Y:S01]  /*04e0*/  LDG.E R16, desc[UR6][R16.64] ;  /* 0x0000000610107981 */ /* 0x000ee2000c1e1900 */
[----:B--2---:R-:W-:-:S04]  /*04f0*/  IMAD.WIDE R18, R19, 0x4, R6 ;  /* 0x0000000413127825 */ /* 0x004fc800078e0206 */
[----:B---3--:R-:W-:-:S05]  /*0500*/  FADD R21, R16, R16 ;  /* 0x0000001010157221 */ /* 0x008fca0000000000 */
[----:B------:R3:W-:Y:S02]  /*0510*/  STG.E desc[UR6][R18.64], R21 ;  /* 0x0000001512007986 */ /* 0x0007e4000c101906 */
.L_x_71:
[----:B------:R-:W-:Y:S05]  /*0520*/  BSYNC.RECONVERGENT B0 ;  /* 0x0000000000007941 */ /* 0x000fea0003800200 */
.L_x_70:
        /* <DEDUP_REMOVED lines=8> */
.L_x_73:
[----:B------:R-:W-:Y:S05]  /*05b0*/  BSYNC.RECONVERGENT B0 ;  /* 0x0000000000007941 */ /* 0x000fea0003800200 */
.L_x_72:
[----:B------:R-:W-:Y:S04]  /*05c0*/  BSSY.RECONVERGENT B0, `(.L_x_74) ;  /* 0x0000007000007945 */ /* 0x000fe80003800200 */
[----:B------:R-:W-:Y:S05]  /*05d0*/  @P1 BRA `(.L_x_75) ;  /* 0x0000000000141947 */ /* 0x000fea0003800000 */
[----:B01----:R-:W-:-:S06]  /*05e0*/  IMAD.WIDE R16, R19, 0x4, R4 ;  /* 0x0000000413107825 */ /* 0x003fcc00078e0204 */
[----:B------:R-:W3:Y:S01]  /*05f0*/  LDG.E R16, desc[UR6][R16.64] ;  /* 0x0000000610107981 */ /* 0x000ee2000c1e1900 */
[----:B--2---:R-:W-:-:S04]  /*0600*/  IMAD.WIDE R18, R19, 0x4, R6 ;  /* 0x0000000413127825 */ /* 0x004fc800078e0206 */
[----:B---3--:R-:W-:-:S05]  /*0610*/  FADD R21, R16, R16 ;  /* 0x0000001010157221 */ /* 0x008fca0000000000 */
[----:B------:R3:W-:Y:S02]  /*0620*/  STG.E desc[UR6][R18.64], R21 ;  /* 0x0000001512007986 */ /* 0x0007e4000c101906 */
.L_x_75:
[----:B------:R-:W-:Y:S05]  /*0630*/  BSYNC.RECONVERGENT B0 ;  /* 0x0000000000007941 */ /* 0x000fea0003800200 */
.L_x_74:
[----:B-1----:R-:W3:Y:S01]  /*0640*/  LDG.E R17, desc[UR6][R10.64+0x8] ;  /* 0x000008060a117981 */ /* 0x002ee2000c1e1900 */
[----:B------:R-:W-:Y:S01]  /*0650*/  BSSY.RECONVERGENT B0, `(.L_x_76) ;  /* 0x0000006000007945 */ /* 0x000fe20003800200 */
[----:B---3--:R-:W-:-:S05]  /*0660*/  IMAD R19, R17, UR4, R0 ;  /* 0x0000000411137c24 */ /* 0x008fca000f8e0200 */
[----:B------:R-:W-:Y:S01]  /*0670*/  ISETP.GE.U32.AND P1, PT, R19, UR5, PT ;  /* 0x0000000513007c0c */ /* 0x000fe2000bf26070 */
[----:B------:R-:W-:-:S12]  /*0680*/  @P0 BRA `(.L_x_77) ;  /* 0x0000000000080947 */ /* 0x000fd80003800000 */
[----:B------:R-:W-:-:S05]  /*0690*/  MOV R17, 0x1 ;  /* 0x0000000100117802 */ /* 0x000fca0000000f00 */
[----:B------:R1:W-:Y:S02]  /*06a0*/  REDG.E.ADD.STRONG.GPU desc[UR6][R2.64], R17 ;  /* 0x000000110200798e */ /* 0x0003e4000c12e106 */
.L_x_77:
[----:B------:R-:W-:Y:S05]  /*06b0*/  BSYNC.RECONVERGENT B0 ;  /* 0x0000000000007941 */ /* 0x000fea0003800200 */
.L_x_76:
[----:B------:R-:W-:Y:S04]  /*06c0*/  BSSY.RECONVERGENT B0, `(.L_x_78) ;  /* 0x0000007000007945 */ /* 0x000fe80003800200 */
[----:B------:R-:W-:Y:S05]  /*06d0*/  @P1 BRA `(.L_x_79) ;  /* 0x0000000000141947 */ /* 0x000fea0003800000 */
[----:B01----:R-:W-:-:S06]  /*06e0*/  IMAD.WIDE R16, R19, 0x4, R4 ;  /* 0x0000000413107825 */ /* 0x003fcc00078e0204 */
[----:B------:R-:W3:Y:S01]  /*06f0*/  LDG.E R16, desc[UR6][R16.64] ;  /* 0x0000000610107981 */ /* 0x000ee2000c1e1900 */
[----:B--2---:R-:W-:-:S04]  /*0700*/  IMAD.WIDE R18, R19, 0x4, R6 ;  /* 0x0000000413127825 */ /* 0x004fc800078e0206 */
[----:B---3--:R-:W-:-:S05]  /*0710*/  FADD R21, R16, R16 ;  /* 0x0000001010157221 */ /* 0x008fca0000000000 */
[----:B------:R3:W-:Y:S02]  /*0720*/  STG.E desc[UR6][R18.64], R21 ;  /* 0x0000001512007986 */ /* 0x0007e4000c101906 */
.L_x_79:
[----:B------:R-:W-:Y:S05]  /*0730*/  BSYNC.RECONVERGENT B0 ;  /* 0x0000000000007941 */ /* 0x000fea0003800200 */
.L_x_78:
[----:B-1----:R-:W3:Y:S01]  /*0740*/  LDG.E R17, desc[UR6][R10.64+0xc] ;  /* 0x00000c060a117981 */ /* 0x002ee2000c1e1900 */
[----:B------:R-:W-:Y:S01]  /*0750*/  BSSY.RECONVERGENT B0, `(.L_x_80) ;  /* 0x0000006000007945 */ /* 0x000fe20003800200 */
[----:B---3--:R-:W-:-:S05]  /*0760*/  IMAD R19, R17, UR4, R0 ;  /* 0x0000000411137c24 */ /* 0x008fca000f8e0200 */
[----:B------:R-:W-:Y:S01]  /*0770*/  ISETP.GE.U32.AND P1, PT, R19, UR5, PT ;  /* 0x0000000513007c0c */ /* 0x000fe2000bf26070 */
[----:B------:R-:W-:-:S12]  /*0780*/  @P0 BRA `(.L_x_81) ;  /* 0x0000000000080947 */ /* 0x000fd80003800000 */
[----:B------:R-:W-:-:S05]  /*0790*/  HFMA2 R17, -RZ, RZ, 0, 5.9604644775390625e-08 ;  /* 0x00000001ff117431 */ /* 0x000fca00000001ff */
[----:B------:R1:W-:Y:S02]  /*07a0*/  REDG.E.ADD.STRONG.GPU desc[UR6][R2.64], R17 ;  /* 0x000000110200798e */ /* 0x0003e4000c12e106 */
.L_x_81:
[----:B------:R-:W-:Y:S05]  /*07b0*/  BSYNC.RECONVERGENT B0 ;  /* 0x0000000000007941 */ /* 0x000fea0003800200 */
.L_x_80:
[----:B------:R-:W-:Y:S04]  /*07c0*/  BSSY.RECONVERGENT B0, `(.L_x_82) ;  /* 0x0000007000007945 */ /* 0x000fe80003800200 */
[----:B------:R-:W-:Y:S05]  /*07d0*/  @P1 BRA `(.L_x_83) ;  /* 0x0000000000141947 */ /* 0x000fea0003800000 */
[----:B01----:R-:W-:-:S06]  /*07e0*/  IMAD.WIDE R16, R19, 0x4, R4 ;  /* 0x0000000413107825 */ /* 0x003fcc00078e0204 */
[----:B------:R-:W3:Y:S01]  /*07f0*/  LDG.E R16, desc[UR6][R16.64] ;  /* 0x0000000610107981 */ /* 0x000ee2000c1e1900 */
[----:B--2---:R-:W-:-:S04]  /*0800*/  IMAD.WIDE R18, R19, 0x4, R6 ;  /* 0x0000000413127825 */ /* 0x004fc800078e0206 */
[----:B---3--:R-:W-:-:S05]  /*0810*/  FADD R21, R16, R16 ;  /* 0x0000001010157221 */ /* 0x008fca0000000000 */
[----:B------:R3:W-:Y:S02]  /*0820*/  STG.E desc[UR6][R18.64], R21 ;  /* 0x0000001512007986 */ /* 0x0007e4000c101906 */
.L_x_83:
[----:B------:R-:W-:Y:S05]  /*0830*/  BSYNC.RECONVERGENT B0 ;  /* 0x0000000000007941 */ /* 0x000fea0003800200 */
.L_x_82:
[----:B-1----:R-:W3:Y:S01]  /*0840*/  LDG.E R17, desc[UR6][R10.64+0x10] ;  /* 0x000010060a117981 */ /* 0x002ee2000c1e1900 */
[----:B------:R-:W-:Y:S01]  /*0850*/  BSSY.RECONVERGENT B0, `(.L_x_84) ;  /* 0x0000006000007945 */ /* 0x000fe20003800200 */
[----:B---3--:R-:W-:-:S05]  /*0860*/  IMAD R19, R17, UR4, R0 ;  /* 0x0000000411137c24 */ /* 0x008fca000f8e0200 */
[----:B------:R-:W-:Y:S01]  /*0870*/  ISETP.GE.U32.AND P1, PT, R19, UR5, PT ;  /* 0x0000000513007c0c */ /* 0x000fe2000bf26070 */
[----:B------:R-:W-:-:S12]  /*0880*/  @P0 BRA `(.L_x_85) ;  /* 0x0000000000080947 */ /* 0x000fd80003800000 */
[----:B------:R-:W-:-:S05]  /*0890*/  MOV R17, 0x1 ;  /* 0x0000000100117802 */ /* 0x000fca0000000f00 */
[----:B------:R1:W-:Y:S02]  /*08a0*/  REDG.E.ADD.STRONG.GPU desc[UR6][R2.64], R17 ;  /* 0x000000110200798e */ /* 0x0003e4000c12e106 */
.L_x_85:
[----:B------:R-:W-:Y:S05]  /*08b0*/  BSYNC.RECONVERGENT B0 ;  /* 0x0000000000007941 */ /* 0x000fea0003800200 */
.L_x_84:
[----:B------:R-:W-:Y:S04]  /*08c0*/  BSSY.RECONVERGENT B0, `(.L_x_86) ;  /* 0x0000007000007945 */ /* 0x000fe80003800200 */
[----:B------:R-:W-:Y:S05]  /*08d0*/  @P1 BRA `(.L_x_87) ;  /* 0x0000000000141947 */ /* 0x000fea0003800000 */
[----:B01----:R-:W-:-:S06]  /*08e0*/  IMAD.WIDE R16, R19, 0x4, R4 ;  /* 0x0000000413107825 */ /* 0x003fcc00078e0204 */
[----:B------:R-:W3:Y:S01]  /*08f0*/  LDG.E R16, desc[UR6][R16.64] ;  /* 0x0000000610107981 */ /* 0x000ee2000c1e1900 */
[----:B--2---:R-:W-:-:S04]  /*0900*/  IMAD.WIDE R18, R19, 0x4, R6 ;  /* 0x0000000413127825 */ /* 0x004fc800078e0206 */
[----:B---3--:R-:W-:-:S05]  /*0910*/  FADD R21, R16, R16 ;  /* 0x0000001010157221 */ /* 0x008fca0000000000 */
[----:B------:R3:W-:Y:S02]  /*0920*/  STG.E desc[UR6][R18.64], R21 ;  /* 0x0000001512007986 */ /* 0x0007e4000c101906 */
.L_x_87:
[----:B------:R-:W-:Y:S05]  /*0930*/  BSYNC.RECONVERGENT B0 ;  /* 0x0000000000007941 */ /* 0x000fea0003800200 */
.L_x_86:
[----:B-1----:R-:W3:Y:S01]  /*0940*/  LDG.E R17, desc[UR6][R10.64+0x14] ;  /* 0x000014060a117981 */ /* 0x002ee2000c1e1900 */
[----:B------:R-:W-:Y:S01]  /*0950*/  BSSY.RECONVERGENT B0, `(.L_x_88) ;  /* 0x0000006000007945 */ /* 0x000fe20003800200 */
[----:B---3--:R-:W-:-:S05]  /*0960*/  IMAD R19, R17, UR4, R0 ;  /* 0x0000000411137c24 */ /* 0x008fca000f8e0200 */
[----:B------:R-:W-:Y:S01]  /*0970*/  ISETP.GE.U32.AND P1, PT, R19, UR5, PT ;  /* 0x0000000513007c0c */ /* 0x000fe2000bf26070 */
[----:B------:R-:W-:-:S12]  /*0980*/  @P0 BRA `(.L_x_89) ;  /* 0x0000000000080947 */ /* 0x000fd80003800000 */
[----:B------:R-:W-:-:S05]  /*0990*/  HFMA2 R17, -RZ, RZ, 0, 5.9604644775390625e-08 ;  /* 0x00000001ff117431 */ /* 0x000fca00000001ff */
[----:B------:R1:W-:Y:S02]  /*09a0*/  REDG.E.ADD.STRONG.GPU desc[UR6][R2.64], R17 ;  /* 0x000000110200798e */ /* 0x0003e4000c12e106 */
.L_x_89:
[----:B------:R-:W-:Y:S05]  /*09b0*/  BSYNC.RECONVERGENT B0 ;  /* 0x0000000000007941 */ /* 0x000fea0003800200 */
.L_x_88:
[----:B------:R-:W-:Y:S04]  /*09c0*/  BSSY.RECONVERGENT B0, `(.L_x_90) ;  /* 0x0000007000007945 */ /* 0x000fe80003800200 */
[----:B------:R-:W-:Y:S05]  /*09d0*/  @P1 BRA `(.L_x_91) ;  /* 0x0000000000141947 */ /* 0x000fea0003800000 */
[----:B01----:R-:W-:-:S06]  /*09e0*/  IMAD.WIDE R16, R19, 0x4, R4 ;  /* 0x0000000413107825 */ /* 0x003fcc00078e0204 */
[----:B------:R-:W3:Y:S01]  /*09f0*/  LDG.E R16, desc[UR6][R16.64] ;  /* 0x0000000610107981 */ /* 0x000ee2000c1e1900 */
[----:B--2---:R-:W-:-:S04]  /*0a00*/  IMAD.WIDE R18, R19, 0x4, R6 ;  /* 0x0000000413127825 */ /* 0x004fc800078e0206 */
[----:B---3--:R-:W-:-:S05]  /*0a10*/  FADD R21, R16, R16 ;  /* 0x0000001010157221 */ /* 0x008fca0000000000 */
[----:B------:R3:W-:Y:S02]  /*0a20*/  STG.E desc[UR6][R18.64], R21 ;  /* 0x0000001512007986 */ /* 0x0007e4000c101906 */
.L_x_91:
[----:B------:R-:W-:Y:S05]  /*0a30*/  BSYNC.RECONVERGENT B0 ;  /* 0x0000000000007941 */ /* 0x000fea0003800200 */
.L_x_90:
[----:B-1----:R-:W3:Y:S01]  /*0a40*/  LDG.E R17, desc[UR6][R10.64+0x18] ;  /* 0x000018060a117981 */ /* 0x002ee2000c1e1900 */
[----:B------:R-:W-:Y:S01]  /*0a50*/  BSSY.RECONVERGENT B0, `(.L_x_92) ;  /* 0x0000006000007945 */ /* 0x000fe20003800200 */
[----:B---3--:R-:W-:-:S05]  /*0a60*/  IMAD R19, R17, UR4, R0 ;  /* 0x0000000411137c24 */ /* 0x008fca000f8e0200 */
[----:B------:R-:W-:Y:S01]  /*0a70*/  ISETP.GE.U32.AND P1, PT, R19, UR5, PT ;  /* 0x0000000513007c0c */ /* 0x000fe2000bf26070 */
[----:B------:R-:W-:-:S12]  /*0a80*/  @P0 BRA `(.L_x_93) ;  /* 0x0000000000080947 */ /* 0x000fd80003800000 */
[----:B------:R-:W-:-:S05]  /*0a90*/  MOV R17, 0x1 ;  /* 0x0000000100117802 */ /* 0x000fca0000000f00 */
[----:B------:R1:W-:Y:S02]  /*0aa0*/  REDG.E.ADD.STRONG.GPU desc[UR6][R2.64], R17 ;  /* 0x000000110200798e */ /* 0x0003e4000c12e106 */
.L_x_93:
[----:B------:R-:W-:Y:S05]  /*0ab0*/  BSYNC.RECONVERGENT B0 ;  /* 0x0000000000007941 */ /* 0x000fea0003800200 */
.L_x_92:
[----:B------:R-:W-:Y:S04]  /*0ac0*/  BSSY.RECONVERGENT B0, `(.L_x_94) ;  /* 0x0000007000007945 */ /* 0x000fe80003800200 */
[----:B------:R-:W-:Y:S05]  /*0ad0*/  @P1 BRA `(.L_x_95) ;  /* 0x0000000000141947 */ /* 0x000fea0003800000 */
[----:B01----:R-:W-:-:S06]  /*0ae0*/  IMAD.WIDE R16, R19, 0x4, R4 ;  /* 0x0000000413107825 */ /* 0x003fcc00078e0204 */
[----:B------:R-:W3:Y:S01]  /*0af0*/  LDG.E R16, desc[UR6][R16.64] ;  /* 0x0000000610107981 */ /* 0x000ee2000c1e1900 */
[----:B--2---:R-:W-:-:S04]  /*0b00*/  IMAD.WIDE R18, R19, 0x4, R6 ;  /* 0x0000000413127825 */ /* 0x004fc800078e0206 */
[----:B---3--:R-:W-:-:S05]  /*0b10*/  FADD R21, R16, R16 ;  /* 0x0000001010157221 */ /* 0x008fca0000000000 */
[----:B------:R3:W-:Y:S02]  /*0b20*/  STG.E desc[UR6][R18.64], R21 ;  /* 0x0000001512007986 */ /* 0x0007e4000c101906 */
.L_x_95:
[----:B------:R-:W-:Y:S05]  /*0b30*/  BSYNC.RECONVERGENT B0 ;  /* 0x0000000000007941 */ /* 0x000fea0003800200 */
.L_x_94:
        /* <DEDUP_REMOVED lines=9> */
.L_x_97:
[----:B------:R-:W-:Y:S05]  /*0bd0*/  BSYNC.RECONVERGENT B0 ;  /* 0x0000000000007941 */ /* 0x000fea0003800200 */
.L_x_96:
[----:B------:R-:W-:Y:S04]  /*0be0*/  BSSY.RECONVERGENT B0, `(.L_x_98) ;  /* 0x0000007000007945 */ /* 0x000fe80003800200 */
[----:B------:R-:W-:Y:S05]  /*0bf0*/  @P1 BRA `(.L_x_99) ;  /* 0x0000000000141947 */ /* 0x000fea0003800000 */
[----:B01----:R-:W-:-:S06]  /*0c00*/  IMAD.WIDE R10, R17, 0x4, R4 ;  /* 0x00000004110a7825 */ /* 0x003fcc00078e0204 */
[----:B------:R-:W3:Y:S01]  /*0c10*/  LDG.E R10, desc[UR6][R10.64] ;  /* 0x000000060a0a7981 */ /* 0x000ee2000c1e1900 */
[----:B--2---:R-:W-:-:S04]  /*0c20*/  IMAD.WIDE R16, R17, 0x4, R6 ;  /* 0x0000000411107825 */ /* 0x004fc800078e0206 */
[----:B---3--:R-:W-:-:S05]  /*0c30*/  FADD R19, R10, R10 ;  /* 0x0000000a0a137221 */ /* 0x008fca0000000000 */
[----:B------:R4:W-:Y:S02]  /*0c40*/  STG.E desc[UR6][R16.64], R19 ;  /* 0x0000001310007986 */ /* 0x0009e4000c101906 */
.L_x_99:
[----:B------:R-:W-:Y:S05]  /*0c50*/  BSYNC.RECONVERGENT B0 ;  /* 0x0000000000007941 */ /* 0x000fea0003800200 */
.L_x_98:
[----:B------:R-:W-:Y:S01]  /*0c60*/  IADD3 R13, PT, PT, R13, 0x8, RZ ;  /* 0x000000080d0d7810 */ /* 0x000fe20007ffe0ff */
[----:B------:R-:W-:Y:S06]  /*0c70*/  @P2 BRA `(.L_x_100) ;  /* 0xfffffff400e82947 */ /* 0x000fec000383ffff */
.L_x_67:
        /* <DEDUP_REMOVED lines=15> */
.L_x_103:
[----:B------:R-:W-:Y:S05]  /*0d70*/  BSYNC.RECONVERGENT B0 ;  /* 0x0000000000007941 */ /* 0x000fea0003800200 */
.L_x_102:
[----:B------:R-:W-:Y:S04]  /*0d80*/  BSSY.RECONVERGENT B0, `(.L_x_104) ;  /* 0x0000009000007945 */ /* 0x000fe80003800200 */
[----:B------:R-:W-:Y:S05]  /*0d90*/  @P1 BRA `(.L_x_105) ;  /* 0x00000000001c1947 */ /* 0x000fea0003800000 */
[----:B0-----:R-:W0:Y:S08]  /*0da0*/  LDC.64 R6, c[0x0][0x380] ;  /* 0x0000e000ff067b82 */ /* 0x001e300000000a00 */
[----:B------:R-:W1:Y:S01]  /*0db0*/  LDC.64 R8, c[0x0][0x388] ;  /* 0x0000e200ff087b82 */ /* 0x000e620000000a00 */
[----:B0-----:R-:W-:-:S06]  /*0dc0*/  IMAD.WIDE R6, R11, 0x4, R6 ;  /* 0x000000040b067825 */ /* 0x001fcc00078e0206 */
[----:B------:R-:W2:Y:S01]  /*0dd0*/  LDG.E R6, desc[UR6][R6.64] ;  /* 0x0000000606067981 */ /* 0x000ea2000c1e1900 */
[----:B-1----:R-:W-:-:S04]  /*0de0*/  IMAD.WIDE R8, R11, 0x4, R8 ;  /* 0x000000040b087825 */ /* 0x002fc800078e0208 */
[----:B--2---:R-:W-:-:S05]  /*0df0*/  FADD R11, R6, R6 ;  /* 0x00000006060b7221 */ /* 0x004fca0000000000 */
[----:B------:R1:W-:Y:S02]  /*0e00*/  STG.E desc[UR6][R8.64], R11 ;  /* 0x0000000b08007986 */ /* 0x0003e4000c101906 */
.L_x_105:
[----:B------:R-:W-:Y:S05]  /*0e10*/  BSYNC.RECONVERGENT B0 ;  /* 0x0000000000007941 */ /* 0x000fea0003800200 */
.L_x_104:
[----:B0-----:R-:W1:Y:S01]  /*0e20*/  LDG.E R7, desc[UR6][R4.64+0x4] ;  /* 0x0000040604077981 */ /* 0x001e62000c1e1900 */
[----:B------:R-:W-:Y:S01]  /*0e30*/  BSSY.RECONVERGENT B0, `(.L_x_106) ;  /* 0x0000006000007945 */ /* 0x000fe20003800200 */
[----:B-1----:R-:W-:-:S05]  /*0e40*/  IMAD R11, R7, UR4, R0 ;  /* 0x00000004070b7c24 */ /* 0x002fca000f8e0200 */
[----:B------:R-:W-:Y:S01]  /*0e50*/  ISETP.GE.U32.AND P1, PT, R11, UR5, PT ;  /* 0x000000050b007c0c */ /* 0x000fe2000bf26070 */
[----:B------:R-:W-:-:S12]  /*0e60*/  @P0 BRA `(.L_x_107) ;  /* 0x0000000000080947 */ /* 0x000fd80003800000 */
[----:B------:R-:W-:-:S05]  /*0e70*/  HFMA2 R7, -RZ, RZ, 0, 5.9604644775390625e-08 ;  /* 0x00000001ff077431 */ /* 0x000fca00000001ff */
[----:B------:R0:W-:Y:S02]  /*0e80*/  REDG.E.ADD.STRONG.GPU desc[UR6][R2.64], R7 ;  /* 0x000000070200798e */ /* 0x0001e4000c12e106 */
.L_x_107:
[----:B------:R-:W-:Y:S05]  /*0e90*/  BSYNC.RECONVERGENT B0 ;  /* 0x0000000000007941 */ /* 0x000fea0003800200 */
.L_x_106:
        /* <DEDUP_REMOVED lines=9> */
.L_x_109:
[----:B------:R-:W-:Y:S05]  /*0f30*/  BSYNC.RECONVERGENT B0 ;  /* 0x0000000000007941 */ /* 0x000fea0003800200 */
.L_x_108:
[----:B0-----:R-:W1:Y:S01]  /*0f40*/  LDG.E R7, desc[UR6][R4.64+0x8] ;  /* 0x0000080604077981 */ /* 0x001e62000c1e1900 */
[----:B------:R-:W-:Y:S01]  /*0f50*/  BSSY.RECONVERGENT B0, `(.L_x_110) ;  /* 0x0000006000007945 */ /* 0x000fe20003800200 */
[----:B-1----:R-:W-:-:S05]  /*0f60*/  IMAD R11, R7, UR4, R0 ;  /* 0x00000004070b7c24 */ /* 0x002fca000f8e0200 */
[----:B------:R-:W-:Y:S01]  /*0f70*/  ISETP.GE.U32.AND P1, PT, R11, UR5, PT ;  /* 0x000000050b007c0c */ /* 0x000fe2000bf26070 */
[----:B------:R-:W-:-:S12]  /*0f80*/  @P0 BRA `(.L_x_111) ;  /* 0x0000000000080947 */ /* 0x000fd80003800000 */
[----:B------:R-:W-:-:S05]  /*0f90*/  MOV R7, 0x1 ;  /* 0x0000000100077802 */ /* 0x000fca0000000f00 */
[----:B------:R0:W-:Y:S02]  /*0fa0*/  REDG.E.ADD.STRONG.GPU desc[UR6][R2.64], R7 ;  /* 0x000000070200798e */ /* 0x0001e4000c12e106 */
.L_x_111:
[----:B------:R-:W-:Y:S05]  /*0fb0*/  BSYNC.RECONVERGENT B0 ;  /* 0x0000000000007941 */ /* 0x000fea0003800200 */
.L_x_110:
        /* <DEDUP_REMOVED lines=9> */
.L_x_113:
[----:B------:R-:W-:Y:S05]  /*1050*/  BSYNC.RECONVERGENT B0 ;  /* 0x0000000000007941 */ /* 0x000fea0003800200 */
.L_x_112:
[----:B------:R-:W1:Y:S01]  /*1060*/  LDG.E R5, desc[UR6][R4.64+0xc] ;  /* 0x00000c0604057981 */ /* 0x000e62000c1e1900 */
[----:B------:R-:W-:Y:S01]  /*1070*/  BSSY.RECONVERGENT B0, `(.L_x_114) ;  /* 0x0000006000007945 */ /* 0x000fe20003800200 */
[----:B-1----:R-:W-:-:S05]  /*1080*/  IMAD R9, R5, UR4, R0 ;  /* 0x0000000405097c24 */ /* 0x002fca000f8e0200 */
[----:B------:R-:W-:Y:S01]  /*1090*/  ISETP.GE.U32.AND P1, PT, R9, UR5, PT ;  /* 0x0000000509007c0c */ /* 0x000fe2000bf26070 */
[----:B------:R-:W-:-:S12]  /*10a0*/  @P0 BRA `(.L_x_115) ;  /* 0x0000000000080947 */ /* 0x000fd80003800000 */
[----:B------:R-:W-:-:S05]  /*10b0*/  HFMA2 R5, -RZ, RZ, 0, 5.9604644775390625e-08 ;  /* 0x00000001ff057431 */ /* 0x000fca00000001ff */
[----:B------:R1:W-:Y:S02]  /*10c0*/  REDG.E.ADD.STRONG.GPU desc[UR6][R2.64], R5 ;  /* 0x000000050200798e */ /* 0x0003e4000c12e106 */
.L_x_115:
[----:B------:R-:W-:Y:S05]  /*10d0*/  BSYNC.RECONVERGENT B0 ;  /* 0x0000000000007941 */ /* 0x000fea0003800200 */
.L_x_114:
[----:B------:R-:W-:Y:S04]  /*10e0*/  BSSY.RECONVERGENT B0, `(.L_x_116) ;  /* 0x0000009000007945 */ /* 0x000fe80003800200 */
[----:B------:R-:W-:Y:S05]  /*10f0*/  @P1 BRA `(.L_x_117) ;  /* 0x00000000001c1947 */ /* 0x000fea0003800000 */
[----:B-1----:R-:W1:Y:S08]  /*1100*/  LDC.64 R4, c[0x0][0x380] ;  /* 0x0000e000ff047b82 */ /* 0x002e700000000a00 */
[----:B0-----:R-:W0:Y:S01]  /*1110*/  LDC.64 R6, c[0x0][0x388] ;  /* 0x0000e200ff067b82 */ /* 0x001e220000000a00 */
[----:B-1----:R-:W-:-:S06]  /*1120*/  IMAD.WIDE R4, R9, 0x4, R4 ;  /* 0x0000000409047825 */ /* 0x002fcc00078e0204 */
[----:B------:R-:W2:Y:S01]  /*1130*/  LDG.E R4, desc[UR6][R4.64] ;  /* 0x0000000604047981 */ /* 0x000ea2000c1e1900 */
[----:B0-----:R-:W-:-:S04]  /*1140*/  IMAD.WIDE R6, R9, 0x4, R6 ;  /* 0x0000000409067825 */ /* 0x001fc800078e0206 */
[----:B--2---:R-:W-:-:S05]  /*1150*/  FADD R9, R4, R4 ;  /* 0x0000000404097221 */ /* 0x004fca0000000000 */
[----:B------:R2:W-:Y:S02]  /*1160*/  STG.E desc[UR6][R6.64], R9 ;  /* 0x0000000906007986 */ /* 0x0005e4000c101906 */
.L_x_117:
[----:B------:R-:W-:Y:S05]  /*1170*/  BSYNC.RECONVERGENT B0 ;  /* 0x0000000000007941 */ /* 0x000fea0003800200 */
.L_x_116:
[----:B------:R-:W-:-:S07]  /*1180*/  IADD3 R13, PT, PT, R13, 0x4, RZ ;  /* 0x000000040d0d7810 */ /* 0x000fce0007ffe0ff */
.L_x_101:
        /* <DEDUP_REMOVED lines=14> */
.L_x_120:
[----:B------:R-:W-:Y:S05]  /*1270*/  BSYNC.RECONVERGENT B0 ;  /* 0x0000000000007941 */ /* 0x000fea0003800200 */
.L_x_119:
        /* <DEDUP_REMOVED lines=9> */
.L_x_122:
[----:B------:R-:W-:Y:S05]  /*1310*/  BSYNC.RECONVERGENT B0 ;  /* 0x0000000000007941 */ /* 0x000fea0003800200 */
.L_x_121:
[----:B------:R-:W1:Y:S01]  /*1320*/  LDG.E R9, desc[UR6][R8.64+0x4] ;  /* 0x0000040608097981 */ /* 0x000e62000c1e1900 */
[----:B------:R-:W-:Y:S01]  /*1330*/  BSSY.RECONVERGENT B0, `(.L_x_123) ;  /* 0x0000006000007945 */ /* 0x000fe20003800200 */
[----:B-1----:R-:W-:-:S05]  /*1340*/  IMAD R11, R9, UR4, R0 ;  /* 0x00000004090b7c24 */ /* 0x002fca000f8e0200 */
[----:B------:R-:W-:Y:S01]  /*1350*/  ISETP.GE.U32.AND P1, PT, R11, UR5, PT ;  /* 0x000000050b007c0c */ /* 0x000fe2000bf26070 */
[----:B------:R-:W-:-:S12]  /*1360*/  @P0 BRA `(.L_x_124) ;  /* 0x0000000000080947 */ /* 0x000fd80003800000 */
[----:B0-----:R-:W-:-:S05]  /*1370*/  HFMA2 R5, -RZ, RZ, 0, 5.9604644775390625e-08 ;  /* 0x00000001ff057431 */ /* 0x001fca00000001ff */
[----:B------:R1:W-:Y:S02]  /*1380*/  REDG.E.ADD.STRONG.GPU desc[UR6][R2.64], R5 ;  /* 0x000000050200798e */ /* 0x0003e4000c12e106 */
.L_x_124:
[----:B------:R-:W-:Y:S05]  /*1390*/  BSYNC.RECONVERGENT B0 ;  /* 0x0000000000007941 */ /* 0x000fea0003800200 */
.L_x_123:
[----:B------:R-:W-:Y:S04]  /*13a0*/  BSSY.RECONVERGENT B0, `(.L_x_125) ;  /* 0x0000009000007945 */ /* 0x000fe80003800200 */
[----:B------:R-:W-:Y:S05]  /*13b0*/  @P1 BRA `(.L_x_126) ;  /* 0x00000000001c1947 */ /* 0x000fea0003800000 */
[----:B01----:R-:W0:Y:S08]  /*13c0*/  LDC.64 R4, c[0x0][0x380] ;  /* 0x0000e000ff047b82 */ /* 0x003e300000000a00 */
[----:B------:R-:W1:Y:S01]  /*13d0*/  LDC.64 R6, c[0x0][0x388] ;  /* 0x0000e200ff067b82 */ /* 0x000e620000000a00 */
[----:B0-----:R-:W-:-:S06]  /*13e0*/  IMAD.WIDE R4, R11, 0x4, R4 ;  /* 0x000000040b047825 */ /* 0x001fcc00078e0204 */
[----:B------:R-:W2:Y:S01]  /*13f0*/  LDG.E R4, desc[UR6][R4.64] ;  /* 0x0000000604047981 */ /* 0x000ea2000c1e1900 */
[----:B-1----:R-:W-:-:S04]  /*1400*/  IMAD.WIDE R6, R11, 0x4, R6 ;  /* 0x000000040b067825 */ /* 0x002fc800078e0206 */
[----:B--2---:R-:W-:-:S05]  /*1410*/  FADD R9, R4, R4 ;  /* 0x0000000404097221 */ /* 0x004fca0000000000 */
[----:B------:R2:W-:Y:S02]  /*1420*/  STG.E desc[UR6][R6.64], R9 ;  /* 0x0000000906007986 */ /* 0x0005e4000c101906 */
.L_x_126:
[----:B------:R-:W-:Y:S05]  /*1430*/  BSYNC.RECONVERGENT B0 ;  /* 0x0000000000007941 */ /* 0x000fea0003800200 */
.L_x_125:
[----:B------:R-:W-:-:S07]  /*1440*/  IADD3 R13, PT, PT, R13, 0x2, RZ ;  /* 0x000000020d0d7810 */ /* 0x000fce0007ffe0ff */
.L_x_118:
        /* <DEDUP_REMOVED lines=10> */
.L_x_128:
[----:B------:R-:W-:Y:S05]  /*14f0*/  BSYNC.RECONVERGENT B0 ;  /* 0x0000000000007941 */ /* 0x000fea0003800200 */
.L_x_127:
        /* <DEDUP_REMOVED lines=9> */
[----:B--2---:R-:W-:-:S05]  /*1590*/  FADD R7, R2, R2 ;  /* 0x0000000202077221 */ /* 0x004fca0000000000 */
[----:B------:R-:W-:Y:S01]  /*15a0*/  STG.E desc[UR6][R4.64], R7 ;  /* 0x0000000704007986 */ /* 0x000fe2000c101906 */
[----:B------:R-:W-:Y:S05]  /*15b0*/  EXIT ;  /* 0x000000000000794d */ /* 0x000fea0003800000 */
.L_x_129:
        /* <DEDUP_REMOVED lines=12> */
.L_x_131:


//--------------------- .nv.shared._Z7kernel2PfS_iPjS0_jjPi --------------------------
	.section	.nv.shared._Z7kernel2PfS_iPjS0_jjPi,"aw",@nobits
	.sectionflags	@""
	.align	4
.nv.shared._Z7kernel2PfS_iPjS0_jjPi:
	.zero		1028


//--------------------- .nv.shared.reserved.0     --------------------------
	.section	.nv.shared.reserved.0,"aw",@nobits
	.weak		__nv_reservedSMEM_offset_0_alias
	.size		__nv_reservedSMEM_offset_0_alias, 0, 64
	.other		__nv_reservedSMEM_offset_0_alias,@"STO_CUDA_RESERVED_SHARED STV_DEFAULT"
__nv_reservedSMEM_offset_0_alias:
	.zero		0
	.zero		64


//--------------------- .nv.shared._Z7kernel1PfS_iPjS0_jjPi --------------------------
	.section	.nv.shared._Z7kernel1PfS_iPjS0_jjPi,"aw",@nobits
	.sectionflags	@""
	.align	4
.nv.shared._Z7kernel1PfS_iPjS0_jjPi:
	.zero		1028


//--------------------- .nv.constant0._Z7kernel2PfS_iPjS0_jjPi --------------------------
	.section	.nv.constant0._Z7kernel2PfS_iPjS0_jjPi,"a",@progbits
	.sectionflags	@""
	.align	4
.nv.constant0._Z7kernel2PfS_iPjS0_jjPi:
	.zero		952


//--------------------- .nv.constant0._Z7kernel1PfS_iPjS0_jjPi --------------------------
	.section	.nv.constant0._Z7kernel1PfS_iPjS0_jjPi,"a",@progbits
	.sectionflags	@""
	.align	4
.nv.constant0._Z7kernel1PfS_iPjS0_jjPi:
	.zero		952


//--------------------- SYMBOLS --------------------------

	.type		.nv.reservedSmem.offset0,@object
	.size		.nv.reservedSmem.offset0,0x4
	.type		.nv.reservedSmem.cap,@object
	.size		.nv.reservedSmem.cap,0x4
